//
// Generated by NVIDIA NVVM Compiler
//
// Compiler Build ID: CL-36424714
// Cuda compilation tools, release 13.0, V13.0.88
// Based on NVVM 20.0.0
//

.version 9.0
.target sm_100
.address_size 64

	// .globl	_Z26initialize_water_elevationRN4cuda3std3__45arrayINS2_IfLm512EEELm512EEE
.const .align 4 .f32 DT;
.const .align 4 .f32 DX;
.const .align 4 .f32 DY;
.const .align 4 .f32 G;
.global .align 1 .b8 _ZN34_INTERNAL_3dd0cf54_4_k_cu_8753f8e94cuda3std3__45__cpo5beginE[1];
.global .align 1 .b8 _ZN34_INTERNAL_3dd0cf54_4_k_cu_8753f8e94cuda3std3__45__cpo3endE[1];
.global .align 1 .b8 _ZN34_INTERNAL_3dd0cf54_4_k_cu_8753f8e94cuda3std3__45__cpo6cbeginE[1];
.global .align 1 .b8 _ZN34_INTERNAL_3dd0cf54_4_k_cu_8753f8e94cuda3std3__45__cpo4cendE[1];
.global .align 1 .b8 _ZN34_INTERNAL_3dd0cf54_4_k_cu_8753f8e94cuda3std3__45__cpo6rbeginE[1];
.global .align 1 .b8 _ZN34_INTERNAL_3dd0cf54_4_k_cu_8753f8e94cuda3std3__45__cpo4rendE[1];
.global .align 1 .b8 _ZN34_INTERNAL_3dd0cf54_4_k_cu_8753f8e94cuda3std3__45__cpo7crbeginE[1];
.global .align 1 .b8 _ZN34_INTERNAL_3dd0cf54_4_k_cu_8753f8e94cuda3std3__45__cpo5crendE[1];
.global .align 1 .b8 _ZN34_INTERNAL_3dd0cf54_4_k_cu_8753f8e94cuda3std3__419piecewise_constructE[1];
.global .align 1 .b8 _ZN34_INTERNAL_3dd0cf54_4_k_cu_8753f8e94cuda3std6ranges3__45__cpo4swapE[1];
.global .align 1 .b8 _ZN34_INTERNAL_3dd0cf54_4_k_cu_8753f8e94cuda3std6ranges3__45__cpo9iter_moveE[1];
.global .align 1 .b8 _ZN34_INTERNAL_3dd0cf54_4_k_cu_8753f8e94cuda3std6ranges3__45__cpo5beginE[1];
.global .align 1 .b8 _ZN34_INTERNAL_3dd0cf54_4_k_cu_8753f8e94cuda3std6ranges3__45__cpo3endE[1];
.global .align 1 .b8 _ZN34_INTERNAL_3dd0cf54_4_k_cu_8753f8e94cuda3std6ranges3__45__cpo6cbeginE[1];
.global .align 1 .b8 _ZN34_INTERNAL_3dd0cf54_4_k_cu_8753f8e94cuda3std6ranges3__45__cpo4cendE[1];
.global .align 1 .b8 _ZN34_INTERNAL_3dd0cf54_4_k_cu_8753f8e94cuda3std6ranges3__45__cpo7advanceE[1];
.global .align 1 .b8 _ZN34_INTERNAL_3dd0cf54_4_k_cu_8753f8e94cuda3std6ranges3__45__cpo9iter_swapE[1];
.global .align 1 .b8 _ZN34_INTERNAL_3dd0cf54_4_k_cu_8753f8e94cuda3std6ranges3__45__cpo4nextE[1];
.global .align 1 .b8 _ZN34_INTERNAL_3dd0cf54_4_k_cu_8753f8e94cuda3std6ranges3__45__cpo4prevE[1];
.global .align 1 .b8 _ZN34_INTERNAL_3dd0cf54_4_k_cu_8753f8e94cuda3std6ranges3__45__cpo4dataE[1];
.global .align 1 .b8 _ZN34_INTERNAL_3dd0cf54_4_k_cu_8753f8e94cuda3std6ranges3__45__cpo5cdataE[1];
.global .align 1 .b8 _ZN34_INTERNAL_3dd0cf54_4_k_cu_8753f8e94cuda3std6ranges3__45__cpo4sizeE[1];
.global .align 1 .b8 _ZN34_INTERNAL_3dd0cf54_4_k_cu_8753f8e94cuda3std6ranges3__45__cpo5ssizeE[1];
.global .align 1 .b8 _ZN34_INTERNAL_3dd0cf54_4_k_cu_8753f8e94cuda3std6ranges3__45__cpo8distanceE[1];

.visible .entry _Z26initialize_water_elevationRN4cuda3std3__45arrayINS2_IfLm512EEELm512EEE(
	.param .u64 .ptr .align 1 _Z26initialize_water_elevationRN4cuda3std3__45arrayINS2_IfLm512EEELm512EEE_param_0
)
{
	.reg .b32 	%r<12>;
	.reg .b32 	%f<18>;
	.reg .b64 	%rd<7>;
	.reg .b64 	%fd<10>;

	ld.param.u64 	%rd1, [_Z26initialize_water_elevationRN4cuda3std3__45arrayINS2_IfLm512EEELm512EEE_param_0];
	cvta.to.global.u64 	%rd2, %rd1;
	mov.u32 	%r1, %ctaid.y;
	mov.u32 	%r2, %ntid.y;
	mov.u32 	%r3, %tid.y;
	mad.lo.s32 	%r4, %r1, %r2, %r3;
	mov.u32 	%r5, %ctaid.x;
	mov.u32 	%r6, %ntid.x;
	mov.u32 	%r7, %tid.x;
	mad.lo.s32 	%r8, %r5, %r6, %r7;
	add.s32 	%r9, %r4, -255;
	cvt.rn.f64.s32 	%fd1, %r9;
	mul.f64 	%fd2, %fd1, 0d4059000000000000;
	mul.f64 	%fd3, %fd2, 0d3F60000000000000;
	cvt.rn.f32.f64 	%f1, %fd3;
	cvt.rn.f64.s32 	%fd4, %r8;
	add.f64 	%fd5, %fd4, 0dC06FE00000000000;
	mul.f64 	%fd6, %fd5, 0d4059000000000000;
	mul.f64 	%fd7, %fd6, 0d3F60000000000000;
	cvt.rn.f32.f64 	%f2, %fd7;
	mul.f32 	%f3, %f2, %f2;
	fma.rn.f32 	%f4, %f1, %f1, %f3;
	cvt.f64.f32 	%fd8, %f4;
	mul.f64 	%fd9, %fd8, 0dBF947AE147AE147B;
	cvt.rn.f32.f64 	%f5, %fd9;
	fma.rn.f32 	%f6, %f5, 0f3BBB989D, 0f3F000000;
	cvt.sat.f32.f32 	%f7, %f6;
	mov.f32 	%f8, 0f4B400001;
	mov.f32 	%f9, 0f437C0000;
	fma.rm.f32 	%f10, %f7, %f9, %f8;
	add.f32 	%f11, %f10, 0fCB40007F;
	neg.f32 	%f12, %f11;
	fma.rn.f32 	%f13, %f5, 0f3FB8AA3B, %f12;
	fma.rn.f32 	%f14, %f5, 0f32A57060, %f13;
	mov.b32 	%r10, %f10;
	shl.b32 	%r11, %r10, 23;
	mov.b32 	%f15, %r11;
	ex2.approx.ftz.f32 	%f16, %f14;
	mul.f32 	%f17, %f16, %f15;
	mul.wide.u32 	%rd3, %r4, 2048;
	add.s64 	%rd4, %rd2, %rd3;
	mul.wide.s32 	%rd5, %r8, 4;
	add.s64 	%rd6, %rd4, %rd5;
	st.global.f32 	[%rd6], %f17;
	ret;

}
	// .globl	_Z9integrateR5water
.visible .entry _Z9integrateR5water(
	.param .u64 .ptr .align 1 _Z9integrateR5water_param_0
)
{
	.reg .pred 	%p<10>;
	.reg .b32 	%r<12>;
	.reg .b32 	%f<43>;
	.reg .b64 	%rd<18>;

	ld.param.u64 	%rd3, [_Z9integrateR5water_param_0];
	cvta.to.global.u64 	%rd1, %rd3;
	mov.u32 	%r4, %ctaid.y;
	mov.u32 	%r5, %ntid.y;
	mov.u32 	%r6, %tid.y;
	mad.lo.s32 	%r1, %r4, %r5, %r6;
	mov.u32 	%r7, %ctaid.x;
	mov.u32 	%r8, %ntid.x;
	mov.u32 	%r9, %tid.x;
	mad.lo.s32 	%r2, %r7, %r8, %r9;
	setp.ne.s32 	%p1, %r1, 0;
	@%p1 bra 	$L__BB1_2;
	mul.wide.s32 	%rd4, %r2, 4;
	add.s64 	%rd5, %rd1, %rd4;
	ld.global.f32 	%f1, [%rd5+3141632];
	st.global.f32 	[%rd5+2097152], %f1;
	ld.global.f32 	%f2, [%rd5+2099200];
	st.global.f32 	[%rd5+3143680], %f2;
	ld.global.f32 	%f3, [%rd5+2093056];
	st.global.f32 	[%rd5+1048576], %f3;
	ld.global.f32 	%f4, [%rd5+1050624];
	st.global.f32 	[%rd5+2095104], %f4;
$L__BB1_2:
	setp.ne.s32 	%p2, %r2, 0;
	mul.wide.u32 	%rd6, %r1, 2048;
	add.s64 	%rd2, %rd1, %rd6;
	@%p2 bra 	$L__BB1_4;
	ld.global.f32 	%f5, [%rd2+2040];
	st.global.f32 	[%rd2], %f5;
	ld.global.f32 	%f6, [%rd2+4];
	st.global.f32 	[%rd2+2044], %f6;
$L__BB1_4:
	setp.ne.s32 	%p3, %r2, 0;
	membar.gl;
	@%p3 bra 	$L__BB1_6;
	ld.global.f32 	%f7, [%rd2+2099192];
	st.global.f32 	[%rd2+2097152], %f7;
	ld.global.f32 	%f8, [%rd2+2097156];
	st.global.f32 	[%rd2+2099196], %f8;
$L__BB1_6:
	membar.gl;
	setp.gt.u32 	%p4, %r1, 510;
	add.s32 	%r3, %r2, 1;
	setp.gt.u32 	%p5, %r3, 511;
	or.pred  	%p6, %p4, %p5;
	@%p6 bra 	$L__BB1_8;
	ld.const.f32 	%f9, [DT];
	ld.const.f32 	%f10, [DX];
	div.rn.f32 	%f11, %f9, %f10;
	ld.const.f32 	%f12, [G];
	mul.f32 	%f13, %f11, %f12;
	mul.wide.u32 	%rd7, %r3, 4;
	add.s64 	%rd8, %rd2, %rd7;
	ld.global.f32 	%f14, [%rd8+2097152];
	mul.wide.s32 	%rd9, %r2, 4;
	add.s64 	%rd10, %rd2, %rd9;
	ld.global.f32 	%f15, [%rd10+2097152];
	sub.f32 	%f16, %f14, %f15;
	mul.f32 	%f17, %f13, %f16;
	ld.global.f32 	%f18, [%rd10];
	sub.f32 	%f19, %f18, %f17;
	st.global.f32 	[%rd10], %f19;
	ld.const.f32 	%f20, [DY];
	div.rn.f32 	%f21, %f9, %f20;
	mul.f32 	%f22, %f21, %f12;
	ld.global.f32 	%f23, [%rd10+2099200];
	sub.f32 	%f24, %f23, %f15;
	mul.f32 	%f25, %f22, %f24;
	ld.global.f32 	%f26, [%rd10+1048576];
	sub.f32 	%f27, %f26, %f25;
	st.global.f32 	[%rd10+1048576], %f27;
$L__BB1_8:
	membar.gl;
	setp.eq.s32 	%p7, %r1, 0;
	setp.lt.s32 	%p8, %r2, 1;
	or.pred  	%p9, %p7, %p8;
	@%p9 bra 	$L__BB1_10;
	ld.const.f32 	%f28, [DT];
	ld.const.f32 	%f29, [DX];
	div.rn.f32 	%f30, %f28, %f29;
	mul.wide.u32 	%rd11, %r2, 4;
	add.s64 	%rd12, %rd2, %rd11;
	ld.global.f32 	%f31, [%rd12];
	add.s32 	%r10, %r2, -1;
	mul.wide.u32 	%rd13, %r10, 4;
	add.s64 	%rd14, %rd2, %rd13;
	ld.global.f32 	%f32, [%rd14];
	sub.f32 	%f33, %f31, %f32;
	ld.const.f32 	%f34, [DY];
	div.rn.f32 	%f35, %f28, %f34;
	ld.global.f32 	%f36, [%rd12+1048576];
	add.s32 	%r11, %r1, -1;
	mul.wide.u32 	%rd15, %r11, 2048;
	add.s64 	%rd16, %rd1, %rd15;
	add.s64 	%rd17, %rd16, %rd11;
	ld.global.f32 	%f37, [%rd17+1048576];
	sub.f32 	%f38, %f36, %f37;
	mul.f32 	%f39, %f35, %f38;
	fma.rn.f32 	%f40, %f30, %f33, %f39;
	ld.global.f32 	%f41, [%rd12+2097152];
	sub.f32 	%f42, %f41, %f40;
	st.global.f32 	[%rd12+2097152], %f42;
$L__BB1_10:
	ret;

}


// ===== COMPILED SASS (sm_100) =====

	.target	sm_100

	.elftype	@"ET_EXEC"


//--------------------- .note.nv.tkinfo           --------------------------
	.section	.note.nv.tkinfo,"",@"SHT_NOTE"
	.sectionflags	@"SHF_NOTE_NV_TKINFO"
	.tkinfo
        /*0018*/ 	.word	0x00000002
        /*0030*/ 	.string	""
        /*0030*/ 	.string	"ptxas"
        /*0030*/ 	.string	"Cuda compilation tools, release 13.0, V13.0.88"
        /*0030*/ 	.string	"Build cuda_13.0.r13.0/compiler.36424714_0"
        /*0030*/ 	.string	"-arch sm_100 -m 64 "



//--------------------- .note.nv.cuinfo           --------------------------
	.section	.note.nv.cuinfo,"",@"SHT_NOTE"
	.sectionflags	@"SHF_NOTE_NV_CUINFO"
        /*0018*/ 	.short	0x0002
        /*001a*/ 	.short	0x0064
        /*001c*/ 	.short	0x0082
	.zero		2


//--------------------- .nv.info                  --------------------------
	.section	.nv.info,"",@"SHT_CUDA_INFO"
	.align	4


	//----- nvinfo : EIATTR_REGCOUNT
	.align		4
        /*0000*/ 	.byte	0x04, 0x2f
        /*0002*/ 	.short	(.L_29 - .L_28)
	.align		4
.L_28:
        /*0004*/ 	.word	index@(_Z26initialize_water_elevationRN4cuda3std3__45arrayINS2_IfLm512EEELm512EEE)
        /*0008*/ 	.word	0x0000000f


	//----- nvinfo : EIATTR_FRAME_SIZE
	.align		4
.L_29:
        /*000c*/ 	.byte	0x04, 0x11
        /*000e*/ 	.short	(.L_31 - .L_30)
	.align		4
.L_30:
        /*0010*/ 	.word	index@(_Z26initialize_water_elevationRN4cuda3std3__45arrayINS2_IfLm512EEELm512EEE)
        /*0014*/ 	.word	0x00000000


	//----- nvinfo : EIATTR_REGCOUNT
	.align		4
.L_31:
        /*0018*/ 	.byte	0x04, 0x2f
        /*001a*/ 	.short	(.L_33 - .L_32)
	.align		4
.L_32:
        /*001c*/ 	.word	index@(_Z9integrateR5water)
        /*0020*/ 	.word	0x00000016


	//----- nvinfo : EIATTR_FRAME_SIZE
	.align		4
.L_33:
        /*0024*/ 	.byte	0x04, 0x11
        /*0026*/ 	.short	(.L_35 - .L_34)
	.align		4
.L_34:
        /*0028*/ 	.word	index@($__internal_0_$__cuda_sm3x_div_rn_noftz_f32_slowpath)
        /*002c*/ 	.word	0x00000000


	//----- nvinfo : EIATTR_FRAME_SIZE
	.align		4
.L_35:
        /*0030*/ 	.byte	0x04, 0x11
        /*0032*/ 	.short	(.L_37 - .L_36)
	.align		4
.L_36:
        /*0034*/ 	.word	index@(_Z9integrateR5water)
        /*0038*/ 	.word	0x00000000


	//----- nvinfo : EIATTR_MIN_STACK_SIZE
	.align		4
.L_37:
        /*003c*/ 	.byte	0x04, 0x12
        /*003e*/ 	.short	(.L_39 - .L_38)
	.align		4
.L_38:
        /*0040*/ 	.word	index@(_Z9integrateR5water)
        /*0044*/ 	.word	0x00000000


	//----- nvinfo : EIATTR_MIN_STACK_SIZE
	.align		4
.L_39:
        /*0048*/ 	.byte	0x04, 0x12
        /*004a*/ 	.short	(.L_41 - .L_40)
	.align		4
.L_40:
        /*004c*/ 	.word	index@(_Z26initialize_water_elevationRN4cuda3std3__45arrayINS2_IfLm512EEELm512EEE)
        /*0050*/ 	.word	0x00000000
.L_41:


//--------------------- .nv.compat                --------------------------
	.section	.nv.compat,"",@"SHT_CUDA_COMPAT_INFO"
	.align	4
        /*0000*/ 	.byte	0x02, 0x09, 0x00, 0x00, 0x02, 0x02, 0x01, 0x00, 0x02, 0x05, 0x05, 0x00, 0x03, 0x07, 0x01, 0x01
        /*0010*/ 	.byte	0x02, 0x03, 0x00, 0x00, 0x02, 0x06, 0x01, 0x00, 0x04, 0x0b, 0x08, 0x00, 0x01, 0x00, 0x00, 0x00
        /*0020*/ 	.byte	0x00, 0x00, 0x00, 0x00


//--------------------- .nv.info._Z9integrateR5water --------------------------
	.section	.nv.info._Z9integrateR5water,"",@"SHT_CUDA_INFO"
	.sectionflags	@""
	.align	4


	//----- nvinfo : EIATTR_CUDA_API_VERSION
	.align		4
        /*0000*/ 	.byte	0x04, 0x37
        /*0002*/ 	.short	(.L_43 - .L_42)
.L_42:
        /*0004*/ 	.word	0x00000082


	//----- nvinfo : EIATTR_KPARAM_INFO
	.align		4
.L_43:
        /*0008*/ 	.byte	0x04, 0x17
        /*000a*/ 	.short	(.L_45 - .L_44)
.L_44:
        /*000c*/ 	.word	0x00000000
        /*0010*/ 	.short	0x0000
        /*0012*/ 	.short	0x0000
        /*0014*/ 	.byte	0x00, 0xf5, 0x21, 0x00


	//----- nvinfo : EIATTR_SPARSE_MMA_MASK
	.align		4
.L_45:
        /*0018*/ 	.byte	0x03, 0x50
        /*001a*/ 	.short	0x0000


	//----- nvinfo : EIATTR_MAXREG_COUNT
	.align		4
        /*001c*/ 	.byte	0x03, 0x1b
        /*001e*/ 	.short	0x00ff


	//----- nvinfo : EIATTR_MERCURY_ISA_VERSION
	.align		4
        /*0020*/ 	.byte	0x03, 0x5f
        /*0022*/ 	.short	0x0101


	//----- nvinfo : EIATTR_VRC_CTA_INIT_COUNT
	.align		4
        /*0024*/ 	.byte	0x02, 0x4a
	.zero		1
	.zero		1


	//----- nvinfo : EIATTR_EXIT_INSTR_OFFSETS
	.align		4
        /*0028*/ 	.byte	0x04, 0x1c
        /*002a*/ 	.short	(.L_47 - .L_46)


	//   ....[0]....
.L_46:
        /*002c*/ 	.word	0x000006b0


	//   ....[1]....
        /*0030*/ 	.word	0x000009c0


	//----- nvinfo : EIATTR_CRS_STACK_SIZE
	.align		4
.L_47:
        /*0034*/ 	.byte	0x04, 0x1e
        /*0036*/ 	.short	(.L_49 - .L_48)
.L_48:
        /*0038*/ 	.word	0x00000000


	//----- nvinfo : EIATTR_CBANK_PARAM_SIZE
	.align		4
.L_49:
        /*003c*/ 	.byte	0x03, 0x19
        /*003e*/ 	.short	0x0008


	//----- nvinfo : EIATTR_PARAM_CBANK
	.align		4
        /*0040*/ 	.byte	0x04, 0x0a
        /*0042*/ 	.short	(.L_51 - .L_50)
	.align		4
.L_50:
        /*0044*/ 	.word	index@(.nv.constant0._Z9integrateR5water)
        /*0048*/ 	.short	0x0380
        /*004a*/ 	.short	0x0008


	//----- nvinfo : EIATTR_SW_WAR
	.align		4
.L_51:
        /*004c*/ 	.byte	0x04, 0x36
        /*004e*/ 	.short	(.L_53 - .L_52)
.L_52:
        /*0050*/ 	.word	0x00000008
.L_53:


//--------------------- .nv.info._Z26initialize_water_elevationRN4cuda3std3__45arrayINS2_IfLm512EEELm512EEE --------------------------
	.section	.nv.info._Z26initialize_water_elevationRN4cuda3std3__45arrayINS2_IfLm512EEELm512EEE,"",@"SHT_CUDA_INFO"
	.sectionflags	@""
	.align	4


	//----- nvinfo : EIATTR_CUDA_API_VERSION
	.align		4
        /*0000*/ 	.byte	0x04, 0x37
        /*0002*/ 	.short	(.L_55 - .L_54)
.L_54:
        /*0004*/ 	.word	0x00000082


	//----- nvinfo : EIATTR_KPARAM_INFO
	.align		4
.L_55:
        /*0008*/ 	.byte	0x04, 0x17
        /*000a*/ 	.short	(.L_57 - .L_56)
.L_56:
        /*000c*/ 	.word	0x00000000
        /*0010*/ 	.short	0x0000
        /*0012*/ 	.short	0x0000
        /*0014*/ 	.byte	0x00, 0xf5, 0x21, 0x00


	//----- nvinfo : EIATTR_SPARSE_MMA_MASK
	.align		4
.L_57:
        /*0018*/ 	.byte	0x03, 0x50
        /*001a*/ 	.short	0x0000


	//----- nvinfo : EIATTR_MAXREG_COUNT
	.align		4
        /*001c*/ 	.byte	0x03, 0x1b
        /*001e*/ 	.short	0x00ff


	//----- nvinfo : EIATTR_MERCURY_ISA_VERSION
	.align		4
        /*0020*/ 	.byte	0x03, 0x5f
        /*0022*/ 	.short	0x0101


	//----- nvinfo : EIATTR_VRC_CTA_INIT_COUNT
	.align		4
        /*0024*/ 	.byte	0x02, 0x4a
	.zero		1
	.zero		1


	//----- nvinfo : EIATTR_EXIT_INSTR_OFFSETS
	.align		4
        /*0028*/ 	.byte	0x04, 0x1c
        /*002a*/ 	.short	(.L_59 - .L_58)


	//   ....[0]....
.L_58:
        /*002c*/ 	.word	0x00000290


	//----- nvinfo : EIATTR_CBANK_PARAM_SIZE
	.align		4
.L_59:
        /*0030*/ 	.byte	0x03, 0x19
        /*0032*/ 	.short	0x0008


	//----- nvinfo : EIATTR_PARAM_CBANK
	.align		4
        /*0034*/ 	.byte	0x04, 0x0a
        /*0036*/ 	.short	(.L_61 - .L_60)
	.align		4
.L_60:
        /*0038*/ 	.word	index@(.nv.constant0._Z26initialize_water_elevationRN4cuda3std3__45arrayINS2_IfLm512EEELm512EEE)
        /*003c*/ 	.short	0x0380
        /*003e*/ 	.short	0x0008


	//----- nvinfo : EIATTR_SW_WAR
	.align		4
.L_61:
        /*0040*/ 	.byte	0x04, 0x36
        /*0042*/ 	.short	(.L_63 - .L_62)
.L_62:
        /*0044*/ 	.word	0x00000008
.L_63:


//--------------------- .nv.callgraph             --------------------------
	.section	.nv.callgraph,"",@"SHT_CUDA_CALLGRAPH"
	.align	4
	.sectionentsize	8
	.align		4
        /*0000*/ 	.word	0x00000000
	.align		4
        /*0004*/ 	.word	0xffffffff
	.align		4
        /*0008*/ 	.word	0x00000000
	.align		4
        /*000c*/ 	.word	0xfffffffe
	.align		4
        /*0010*/ 	.word	0x00000000
	.align		4
        /*0014*/ 	.word	0xfffffffd
	.align		4
        /*0018*/ 	.word	0x00000000
	.align		4
        /*001c*/ 	.word	0xfffffffc


//--------------------- .nv.constant3             --------------------------
	.section	.nv.constant3,"a",@progbits
	.align	4
.nv.constant3:
	.type		DT,@object
	.size		DT,(DX - DT)
DT:
	.zero		4
	.type		DX,@object
	.size		DX,(DY - DX)
DX:
	.zero		4
	.type		DY,@object
	.size		DY,(G - DY)
DY:
	.zero		4
	.type		G,@object
	.size		G,(.L_3 - G)
G:
	.zero		4
.L_3:


//--------------------- .nv.constant4             --------------------------
	.section	.nv.constant4,"a",@progbits
	.align	8
	.align		8
.nv.constant4:
        /*0000*/ 	.dword	_ZN34_INTERNAL_3dd0cf54_4_k_cu_8753f8e94cuda3std3__45__cpo5beginE
	.align		8
        /*0008*/ 	.dword	_ZN34_INTERNAL_3dd0cf54_4_k_cu_8753f8e94cuda3std3__45__cpo3endE
	.align		8
        /*0010*/ 	.dword	_ZN34_INTERNAL_3dd0cf54_4_k_cu_8753f8e94cuda3std3__45__cpo6cbeginE
	.align		8
        /*0018*/ 	.dword	_ZN34_INTERNAL_3dd0cf54_4_k_cu_8753f8e94cuda3std3__45__cpo4cendE
	.align		8
        /*0020*/ 	.dword	_ZN34_INTERNAL_3dd0cf54_4_k_cu_8753f8e94cuda3std3__45__cpo6rbeginE
	.align		8
        /*0028*/ 	.dword	_ZN34_INTERNAL_3dd0cf54_4_k_cu_8753f8e94cuda3std3__45__cpo4rendE
	.align		8
        /*0030*/ 	.dword	_ZN34_INTERNAL_3dd0cf54_4_k_cu_8753f8e94cuda3std3__45__cpo7crbeginE
	.align		8
        /*0038*/ 	.dword	_ZN34_INTERNAL_3dd0cf54_4_k_cu_8753f8e94cuda3std3__45__cpo5crendE
	.align		8
        /*0040*/ 	.dword	_ZN34_INTERNAL_3dd0cf54_4_k_cu_8753f8e94cuda3std3__419piecewise_constructE
	.align		8
        /*0048*/ 	.dword	_ZN34_INTERNAL_3dd0cf54_4_k_cu_8753f8e94cuda3std6ranges3__45__cpo4swapE
	.align		8
        /*0050*/ 	.dword	_ZN34_INTERNAL_3dd0cf54_4_k_cu_8753f8e94cuda3std6ranges3__45__cpo9iter_moveE
	.align		8
        /*0058*/ 	.dword	_ZN34_INTERNAL_3dd0cf54_4_k_cu_8753f8e94cuda3std6ranges3__45__cpo5beginE
	.align		8
        /*0060*/ 	.dword	_ZN34_INTERNAL_3dd0cf54_4_k_cu_8753f8e94cuda3std6ranges3__45__cpo3endE
	.align		8
        /*0068*/ 	.dword	_ZN34_INTERNAL_3dd0cf54_4_k_cu_8753f8e94cuda3std6ranges3__45__cpo6cbeginE
	.align		8
        /*0070*/ 	.dword	_ZN34_INTERNAL_3dd0cf54_4_k_cu_8753f8e94cuda3std6ranges3__45__cpo4cendE
	.align		8
        /*0078*/ 	.dword	_ZN34_INTERNAL_3dd0cf54_4_k_cu_8753f8e94cuda3std6ranges3__45__cpo7advanceE
	.align		8
        /*0080*/ 	.dword	_ZN34_INTERNAL_3dd0cf54_4_k_cu_8753f8e94cuda3std6ranges3__45__cpo9iter_swapE
	.align		8
        /*0088*/ 	.dword	_ZN34_INTERNAL_3dd0cf54_4_k_cu_8753f8e94cuda3std6ranges3__45__cpo4nextE
	.align		8
        /*0090*/ 	.dword	_ZN34_INTERNAL_3dd0cf54_4_k_cu_8753f8e94cuda3std6ranges3__45__cpo4prevE
	.align		8
        /*0098*/ 	.dword	_ZN34_INTERNAL_3dd0cf54_4_k_cu_8753f8e94cuda3std6ranges3__45__cpo4dataE
	.align		8
        /*00a0*/ 	.dword	_ZN34_INTERNAL_3dd0cf54_4_k_cu_8753f8e94cuda3std6ranges3__45__cpo5cdataE
	.align		8
        /*00a8*/ 	.dword	_ZN34_INTERNAL_3dd0cf54_4_k_cu_8753f8e94cuda3std6ranges3__45__cpo4sizeE
	.align		8
        /*00b0*/ 	.dword	_ZN34_INTERNAL_3dd0cf54_4_k_cu_8753f8e94cuda3std6ranges3__45__cpo5ssizeE
	.align		8
        /*00b8*/ 	.dword	_ZN34_INTERNAL_3dd0cf54_4_k_cu_8753f8e94cuda3std6ranges3__45__cpo8distanceE


//--------------------- .text._Z9integrateR5water --------------------------
	.section	.text._Z9integrateR5water,"ax",@progbits
	.align	128
        .global         _Z9integrateR5water
        .type           _Z9integrateR5water,@function
        .size           _Z9integrateR5water,(.L_x_25 - _Z9integrateR5water)
        .other          _Z9integrateR5water,@"STO_CUDA_ENTRY STV_DEFAULT"
_Z9integrateR5water:
.text._Z9integrateR5water:
[----:B------:R-:W-:Y:S01]  /*0000*/  LDC R1, c[0x0][0x37c] ;  /* 0x0000df00ff017b82 */ /* 0x000fe20000000800 */
[----:B------:R-:W0:Y:S07]  /*0010*/  S2R R0, SR_TID.X ;  /* 0x0000000000007919 */ /* 0x000e2e0000002100 */
[----:B------:R-:W1:Y:S01]  /*0020*/  LDC R8, c[0x0][0x364] ;  /* 0x0000d900ff087b82 */ /* 0x000e620000000800 */
[----:B------:R-:W-:Y:S01]  /*0030*/  BSSY.RECONVERGENT B0, `(.L_x_0) ;  /* 0x000001b000007945 */ /* 0x000fe20003800200 */
[----:B------:R-:W1:Y:S06]  /*0040*/  S2R R3, SR_TID.Y ;  /* 0x0000000000037919 */ /* 0x000e6c0000002200 */
[----:B------:R-:W0:Y:S08]  /*0050*/  S2UR UR5, SR_CTAID.X ;  /* 0x00000000000579c3 */ /* 0x000e300000002500 */
[----:B------:R-:W0:Y:S08]  /*0060*/  LDC R9, c[0x0][0x360] ;  /* 0x0000d800ff097b82 */ /* 0x000e300000000800 */
[----:B------:R-:W1:Y:S08]  /*0070*/  S2UR UR4, SR_CTAID.Y ;  /* 0x00000000000479c3 */ /* 0x000e700000002600 */
[----:B------:R-:W2:Y:S01]  /*0080*/  LDC.64 R4, c[0x0][0x380] ;  /* 0x0000e000ff047b82 */ /* 0x000ea20000000a00 */
[----:B0-----:R-:W-:-:S07]  /*0090*/  IMAD R9, R9, UR5, R0 ;  /* 0x0000000509097c24 */ /* 0x001fce000f8e0200 */
[----:B------:R-:W0:Y:S01]  /*00a0*/  LDC R0, c[0x3][RZ] ;  /* 0x00c00000ff007b82 */ /* 0x000e220000000800 */
[C---:B------:R-:W-:Y:S01]  /*00b0*/  VIADD R7, R9.reuse, 0x1 ;  /* 0x0000000109077836 */ /* 0x040fe20000000000 */
[----:B------:R-:W-:Y:S01]  /*00c0*/  ISETP.NE.AND P1, PT, R9, RZ, PT ;  /* 0x000000ff0900720c */ /* 0x000fe20003f25270 */
[----:B-1----:R-:W-:-:S03]  /*00d0*/  IMAD R8, R8, UR4, R3 ;  /* 0x0000000408087c24 */ /* 0x002fc6000f8e0203 */
[----:B------:R-:W-:Y:S01]  /*00e0*/  ISETP.GT.U32.AND P0, PT, R7, 0x1ff, PT ;  /* 0x000001ff0700780c */ /* 0x000fe20003f04070 */
[----:B------:R-:W1:Y:S01]  /*00f0*/  LDCU.64 UR4, c[0x0][0x358] ;  /* 0x00006b00ff0477ac */ /* 0x000e620008000a00 */
[C---:B------:R-:W-:Y:S02]  /*0100*/  ISETP.NE.AND P2, PT, R8.reuse, RZ, PT ;  /* 0x000000ff0800720c */ /* 0x040fe40003f45270 */
[C---:B------:R-:W-:Y:S01]  /*0110*/  ISETP.GT.U32.OR P0, PT, R8.reuse, 0x1fe, P0 ;  /* 0x000001fe0800780c */ /* 0x040fe20000704470 */
[----:B--2---:R-:W-:-:S10]  /*0120*/  IMAD.WIDE.U32 R4, R8, 0x800, R4 ;  /* 0x0000080008047825 */ /* 0x004fd400078e0004 */
[----:B------:R-:W-:Y:S05]  /*0130*/  @P2 BRA `(.L_x_1) ;  /* 0x0000000000282947 */ /* 0x000fea0003800000 */
[----:B------:R-:W2:Y:S02]  /*0140*/  LDC.64 R2, c[0x0][0x380] ;  /* 0x0000e000ff027b82 */ /* 0x000ea40000000a00 */
[----:B--2---:R-:W-:-:S05]  /*0150*/  IMAD.WIDE R2, R9, 0x4, R2 ;  /* 0x0000000409027825 */ /* 0x004fca00078e0202 */
[----:B-1----:R-:W2:Y:S04]  /*0160*/  LDG.E R11, desc[UR4][R2.64+0x2ff000] ;  /* 0x2ff00004020b7981 */ /* 0x002ea8000c1e1900 */
[----:B------:R-:W3:Y:S04]  /*0170*/  LDG.E R13, desc[UR4][R2.64+0x200800] ;  /* 0x20080004020d7981 */ /* 0x000ee8000c1e1900 */
[----:B------:R-:W4:Y:S04]  /*0180*/  LDG.E R15, desc[UR4][R2.64+0x1ff000] ;  /* 0x1ff00004020f7981 */ /* 0x000f28000c1e1900 */
[----:B------:R-:W5:Y:S04]  /*0190*/  LDG.E R17, desc[UR4][R2.64+0x100800] ;  /* 0x1008000402117981 */ /* 0x000f68000c1e1900 */
[----:B--2---:R2:W-:Y:S04]  /*01a0*/  STG.E desc[UR4][R2.64+0x200000], R11 ;  /* 0x2000000b02007986 */ /* 0x0045e8000c101904 */
[----:B---3--:R2:W-:Y:S04]  /*01b0*/  STG.E desc[UR4][R2.64+0x2ff800], R13 ;  /* 0x2ff8000d02007986 */ /* 0x0085e8000c101904 */
[----:B----4-:R2:W-:Y:S04]  /*01c0*/  STG.E desc[UR4][R2.64+0x100000], R15 ;  /* 0x1000000f02007986 */ /* 0x0105e8000c101904 */
[----:B-----5:R2:W-:Y:S02]  /*01d0*/  STG.E desc[UR4][R2.64+0x1ff800], R17 ;  /* 0x1ff8001102007986 */ /* 0x0205e4000c101904 */
.L_x_1:
[----:B-1----:R-:W-:Y:S05]  /*01e0*/  BSYNC.RECONVERGENT B0 ;  /* 0x0000000000007941 */ /* 0x002fea0003800200 */
.L_x_0:
[----:B------:R-:W-:Y:S04]  /*01f0*/  BSSY.RECONVERGENT B0, `(.L_x_2) ;  /* 0x0000006000007945 */ /* 0x000fe80003800200 */
[----:B------:R-:W-:Y:S05]  /*0200*/  @P1 BRA `(.L_x_3) ;  /* 0x0000000000101947 */ /* 0x000fea0003800000 */
[----:B--2---:R-:W2:Y:S04]  /*0210*/  LDG.E R3, desc[UR4][R4.64+0x7f8] ;  /* 0x0007f80404037981 */ /* 0x004ea8000c1e1900 */
[----:B------:R-:W3:Y:S04]  /*0220*/  LDG.E R11, desc[UR4][R4.64+0x4] ;  /* 0x00000404040b7981 */ /* 0x000ee8000c1e1900 */
[----:B--2---:R1:W-:Y:S04]  /*0230*/  STG.E desc[UR4][R4.64], R3 ;  /* 0x0000000304007986 */ /* 0x0043e8000c101904 */
[----:B---3--:R1:W-:Y:S02]  /*0240*/  STG.E desc[UR4][R4.64+0x7fc], R11 ;  /* 0x0007fc0b04007986 */ /* 0x0083e4000c101904 */
.L_x_3:
[----:B------:R-:W-:Y:S05]  /*0250*/  BSYNC.RECONVERGENT B0 ;  /* 0x0000000000007941 */ /* 0x000fea0003800200 */
.L_x_2:
[----:B------:R-:W-:Y:S06]  /*0260*/  MEMBAR.SC.GPU ;  /* 0x0000000000007992 */ /* 0x000fec0000002000 */
[----:B------:R-:W-:-:S00]  /*0270*/  ERRBAR ;  /* 0x00000000000079ab */ /* 0x000fc00000000000 */
[----:B------:R-:W-:Y:S06]  /*0280*/  CGAERRBAR ;  /* 0x00000000000075ab */ /* 0x000fec0000000000 */
[----:B------:R-:W-:Y:S01]  /*0290*/  CCTL.IVALL ;  /* 0x00000000ff00798f */ /* 0x000fe20002000000 */
[----:B------:R-:W-:Y:S04]  /*02a0*/  BSSY.RECONVERGENT B0, `(.L_x_4) ;  /* 0x0000006000007945 */ /* 0x000fe80003800200 */
[----:B------:R-:W-:Y:S05]  /*02b0*/  @P1 BRA `(.L_x_5) ;  /* 0x0000000000101947 */ /* 0x000fea0003800000 */
[----:B-12---:R-:W2:Y:S04]  /*02c0*/  LDG.E R3, desc[UR4][R4.64+0x2007f8] ;  /* 0x2007f80404037981 */ /* 0x006ea8000c1e1900 */
[----:B------:R-:W3:Y:S04]  /*02d0*/  LDG.E R11, desc[UR4][R4.64+0x200004] ;  /* 0x20000404040b7981 */ /* 0x000ee8000c1e1900 */
[----:B--2---:R4:W-:Y:S04]  /*02e0*/  STG.E desc[UR4][R4.64+0x200000], R3 ;  /* 0x2000000304007986 */ /* 0x0049e8000c101904 */
[----:B---3--:R4:W-:Y:S02]  /*02f0*/  STG.E desc[UR4][R4.64+0x2007fc], R11 ;  /* 0x2007fc0b04007986 */ /* 0x0089e4000c101904 */
.L_x_5:
[----:B------:R-:W-:Y:S05]  /*0300*/  BSYNC.RECONVERGENT B0 ;  /* 0x0000000000007941 */ /* 0x000fea0003800200 */
.L_x_4:
[----:B------:R-:W-:Y:S06]  /*0310*/  MEMBAR.SC.GPU ;  /* 0x0000000000007992 */ /* 0x000fec0000002000 */
[----:B------:R-:W-:-:S00]  /*0320*/  ERRBAR ;  /* 0x00000000000079ab */ /* 0x000fc00000000000 */
[----:B------:R-:W-:Y:S06]  /*0330*/  CGAERRBAR ;  /* 0x00000000000075ab */ /* 0x000fec0000000000 */
[----:B------:R-:W-:Y:S01]  /*0340*/  CCTL.IVALL ;  /* 0x00000000ff00798f */ /* 0x000fe20002000000 */
[----:B------:R-:W-:Y:S04]  /*0350*/  BSSY.RECONVERGENT B0, `(.L_x_6) ;  /* 0x000002f000007945 */ /* 0x000fe80003800200 */
[----:B------:R-:W-:Y:S05]  /*0360*/  @P0 BRA `(.L_x_7) ;  /* 0x0000000000b40947 */ /* 0x000fea0003800000 */
[----:B--2---:R-:W2:Y:S02]  /*0370*/  LDC.64 R12, c[0x3][RZ] ;  /* 0x00c00000ff0c7b82 */ /* 0x004ea40000000a00 */
[----:B--2---:R-:W1:Y:S08]  /*0380*/  MUFU.RCP R2, R13 ;  /* 0x0000000d00027308 */ /* 0x004e700000001000 */
[----:B------:R-:W2:Y:S01]  /*0390*/  FCHK P0, R12, R13 ;  /* 0x0000000d0c007302 */ /* 0x000ea20000000000 */
[----:B-1--4-:R-:W-:-:S04]  /*03a0*/  FFMA R3, R2, -R13, 1 ;  /* 0x3f80000002037423 */ /* 0x012fc8000000080d */
[----:B------:R-:W-:-:S04]  /*03b0*/  FFMA R3, R2, R3, R2 ;  /* 0x0000000302037223 */ /* 0x000fc80000000002 */
[----:B------:R-:W-:-:S04]  /*03c0*/  FFMA R11, R3, R12, RZ ;  /* 0x0000000c030b7223 */ /* 0x000fc800000000ff */
[----:B------:R-:W-:-:S04]  /*03d0*/  FFMA R2, R11, -R13, R12 ;  /* 0x8000000d0b027223 */ /* 0x000fc8000000000c */
[----:B------:R-:W-:Y:S01]  /*03e0*/  FFMA R14, R3, R2, R11 ;  /* 0x00000002030e7223 */ /* 0x000fe2000000000b */
[----:B--2---:R-:W-:Y:S06]  /*03f0*/  @!P0 BRA `(.L_x_8) ;  /* 0x0000000000148947 */ /* 0x004fec0003800000 */
[----:B------:R-:W1:Y:S01]  /*0400*/  LDCU UR6, c[0x3][0x4] ;  /* 0x00c00080ff0677ac */ /* 0x000e620008000800 */
[----:B------:R-:W-:Y:S02]  /*0410*/  MOV R14, 0x440 ;  /* 0x00000440000e7802 */ /* 0x000fe40000000f00 */
[----:B-1----:R-:W-:-:S07]  /*0420*/  MOV R3, UR6 ;  /* 0x0000000600037c02 */ /* 0x002fce0008000f00 */
[----:B0-----:R-:W-:Y:S05]  /*0430*/  CALL.REL.NOINC `($__internal_0_$__cuda_sm3x_div_rn_noftz_f32_slowpath) ;  /* 0x0000000400647944 */ /* 0x001fea0003c00000 */
[----:B------:R-:W-:-:S07]  /*0440*/  IMAD.MOV.U32 R14, RZ, RZ, R2 ;  /* 0x000000ffff0e7224 */ /* 0x000fce00078e0002 */
.L_x_8:
[--C-:B------:R-:W-:Y:S01]  /*0450*/  IMAD.WIDE.U32 R2, R7, 0x4, R4.reuse ;  /* 0x0000000407027825 */ /* 0x100fe200078e0004 */
[----:B------:R-:W1:Y:S01]  /*0460*/  LDC.64 R10, c[0x3][0x8] ;  /* 0x00c00200ff0a7b82 */ /* 0x000e620000000a00 */
[----:B------:R-:W2:Y:S02]  /*0470*/  LDCU UR6, c[0x3][URZ] ;  /* 0x00c00000ff0677ac */ /* 0x000ea40008000800 */
[----:B------:R-:W-:Y:S02]  /*0480*/  IMAD.WIDE R6, R9, 0x4, R4 ;  /* 0x0000000409067825 */ /* 0x000fe400078e0204 */
[----:B------:R-:W3:Y:S04]  /*0490*/  LDG.E R3, desc[UR4][R2.64+0x200000] ;  /* 0x2000000402037981 */ /* 0x000ee8000c1e1900 */
[----:B------:R-:W3:Y:S04]  /*04a0*/  LDG.E R12, desc[UR4][R6.64+0x200000] ;  /* 0x20000004060c7981 */ /* 0x000ee8000c1e1900 */
[----:B------:R-:W4:Y:S01]  /*04b0*/  LDG.E R16, desc[UR4][R6.64] ;  /* 0x0000000406107981 */ /* 0x000f22000c1e1900 */
[----:B--2---:R-:W-:Y:S01]  /*04c0*/  MOV R15, UR6 ;  /* 0x00000006000f7c02 */ /* 0x004fe20008000f00 */
[----:B-1----:R-:W1:Y:S01]  /*04d0*/  MUFU.RCP R13, R10 ;  /* 0x0000000a000d7308 */ /* 0x002e620000001000 */
[----:B------:R-:W-:-:S07]  /*04e0*/  FMUL R11, R14, R11 ;  /* 0x0000000b0e0b7220 */ /* 0x000fce0000400000 */
[----:B------:R-:W2:Y:S01]  /*04f0*/  FCHK P0, R15, R10 ;  /* 0x0000000a0f007302 */ /* 0x000ea20000000000 */
[----:B---3--:R-:W-:-:S04]  /*0500*/  FADD R14, R3, -R12 ;  /* 0x8000000c030e7221 */ /* 0x008fc80000000000 */
[----:B----4-:R-:W-:Y:S01]  /*0510*/  FFMA R11, -R11, R14, R16 ;  /* 0x0000000e0b0b7223 */ /* 0x010fe20000000110 */
[----:B-1----:R-:W-:-:S04]  /*0520*/  FFMA R14, R13, -R10, 1 ;  /* 0x3f8000000d0e7423 */ /* 0x002fc8000000080a */
[----:B------:R1:W-:Y:S01]  /*0530*/  STG.E desc[UR4][R6.64], R11 ;  /* 0x0000000b06007986 */ /* 0x0003e2000c101904 */
[----:B------:R-:W-:-:S04]  /*0540*/  FFMA R2, R13, R14, R13 ;  /* 0x0000000e0d027223 */ /* 0x000fc8000000000d */
[----:B------:R-:W-:-:S04]  /*0550*/  FFMA R3, R2, UR6, RZ ;  /* 0x0000000602037c23 */ /* 0x000fc800080000ff */
[----:B------:R-:W-:-:S04]  /*0560*/  FFMA R14, R3, -R10, UR6 ;  /* 0x00000006030e7e23 */ /* 0x000fc8000800080a */
[----:B------:R-:W-:Y:S01]  /*0570*/  FFMA R2, R2, R14, R3 ;  /* 0x0000000e02027223 */ /* 0x000fe20000000003 */
[----:B-12---:R-:W-:Y:S06]  /*0580*/  @!P0 BRA `(.L_x_9) ;  /* 0x0000000000108947 */ /* 0x006fec0003800000 */
[----:B------:R-:W1:Y:S01]  /*0590*/  LDCU UR6, c[0x3][0x8] ;  /* 0x00c00100ff0677ac */ /* 0x000e620008000800 */
[----:B------:R-:W-:Y:S01]  /*05a0*/  MOV R14, 0x5d0 ;  /* 0x000005d0000e7802 */ /* 0x000fe20000000f00 */
[----:B-1----:R-:W-:-:S07]  /*05b0*/  IMAD.U32 R3, RZ, RZ, UR6 ;  /* 0x00000006ff037e24 */ /* 0x002fce000f8e00ff */
[----:B0-----:R-:W-:Y:S05]  /*05c0*/  CALL.REL.NOINC `($__internal_0_$__cuda_sm3x_div_rn_noftz_f32_slowpath) ;  /* 0x0000000400007944 */ /* 0x001fea0003c00000 */
.L_x_9:
[----:B------:R-:W2:Y:S01]  /*05d0*/  LDG.E R3, desc[UR4][R6.64+0x200800] ;  /* 0x2008000406037981 */ /* 0x000ea2000c1e1900 */
[----:B------:R-:W1:Y:S03]  /*05e0*/  LDCU UR6, c[0x3][0xc] ;  /* 0x00c00180ff0677ac */ /* 0x000e660008000800 */
[----:B------:R-:W3:Y:S01]  /*05f0*/  LDG.E R11, desc[UR4][R6.64+0x100000] ;  /* 0x10000004060b7981 */ /* 0x000ee2000c1e1900 */
[----:B-1----:R-:W-:Y:S01]  /*0600*/  FMUL R2, R2, UR6 ;  /* 0x0000000602027c20 */ /* 0x002fe20008400000 */
[----:B--2---:R-:W-:-:S04]  /*0610*/  FADD R3, -R12, R3 ;  /* 0x000000030c037221 */ /* 0x004fc80000000100 */
[----:B---3--:R-:W-:-:S05]  /*0620*/  FFMA R3, -R2, R3, R11 ;  /* 0x0000000302037223 */ /* 0x008fca000000010b */
[----:B------:R3:W-:Y:S02]  /*0630*/  STG.E desc[UR4][R6.64+0x100000], R3 ;  /* 0x1000000306007986 */ /* 0x0007e4000c101904 */
.L_x_7:
[----:B------:R-:W-:Y:S05]  /*0640*/  BSYNC.RECONVERGENT B0 ;  /* 0x0000000000007941 */ /* 0x000fea0003800200 */
.L_x_6:
[----:B------:R-:W-:-:S04]  /*0650*/  ISETP.GE.AND P0, PT, R9, 0x1, PT ;  /* 0x000000010900780c */ /* 0x000fc80003f06270 */
[----:B------:R-:W-:Y:S01]  /*0660*/  ISETP.EQ.OR P0, PT, R8, RZ, !P0 ;  /* 0x000000ff0800720c */ /* 0x000fe20004702670 */
[----:B------:R-:W-:Y:S06]  /*0670*/  MEMBAR.SC.GPU ;  /* 0x0000000000007992 */ /* 0x000fec0000002000 */
[----:B------:R-:W-:-:S00]  /*0680*/  ERRBAR ;  /* 0x00000000000079ab */ /* 0x000fc00000000000 */
[----:B------:R-:W-:Y:S06]  /*0690*/  CGAERRBAR ;  /* 0x00000000000075ab */ /* 0x000fec0000000000 */
[----:B------:R-:W-:Y:S01]  /*06a0*/  CCTL.IVALL ;  /* 0x00000000ff00798f */ /* 0x000fe20002000000 */
[----:B------:R-:W-:Y:S05]  /*06b0*/  @P0 EXIT ;  /* 0x000000000000094d */ /* 0x000fea0003800000 */
[----:B---3--:R-:W2:Y:S02]  /*06c0*/  LDC.64 R6, c[0x3][RZ] ;  /* 0x00c00000ff067b82 */ /* 0x008ea40000000a00 */
        /* <DEDUP_REMOVED lines=13> */
.L_x_10:
[C---:B------:R-:W-:Y:S01]  /*07a0*/  IADD3 R13, PT, PT, R9.reuse, -0x1, RZ ;  /* 0xffffffff090d7810 */ /* 0x040fe20007ffe0ff */
[--C-:B------:R-:W-:Y:S01]  /*07b0*/  IMAD.WIDE.U32 R6, R9, 0x4, R4.reuse ;  /* 0x0000000409067825 */ /* 0x100fe200078e0004 */
[----:B------:R-:W1:Y:S01]  /*07c0*/  LDC R3, c[0x3][0x8] ;  /* 0x00c00200ff037b82 */ /* 0x000e620000000800 */
[----:B------:R-:W2:Y:S02]  /*07d0*/  LDCU UR6, c[0x3][URZ] ;  /* 0x00c00000ff0677ac */ /* 0x000ea40008000800 */
[----:B------:R-:W-:Y:S02]  /*07e0*/  IMAD.WIDE.U32 R12, R13, 0x4, R4 ;  /* 0x000000040d0c7825 */ /* 0x000fe400078e0004 */
[----:B------:R-:W3:Y:S04]  /*07f0*/  LDG.E R5, desc[UR4][R6.64] ;  /* 0x0000000406057981 */ /* 0x000ee8000c1e1900 */
[----:B------:R-:W3:Y:S01]  /*0800*/  LDG.E R12, desc[UR4][R12.64] ;  /* 0x000000040c0c7981 */ /* 0x000ee2000c1e1900 */
[----:B--2---:R-:W-:Y:S01]  /*0810*/  IMAD.U32 R14, RZ, RZ, UR6 ;  /* 0x00000006ff0e7e24 */ /* 0x004fe2000f8e00ff */
[----:B-1----:R-:W1:Y:S08]  /*0820*/  MUFU.RCP R2, R3 ;  /* 0x0000000300027308 */ /* 0x002e700000001000 */
[----:B------:R-:W2:Y:S01]  /*0830*/  FCHK P0, R14, R3 ;  /* 0x000000030e007302 */ /* 0x000ea20000000000 */
[----:B-1----:R-:W-:-:S04]  /*0840*/  FFMA R11, R2, -R3, 1 ;  /* 0x3f800000020b7423 */ /* 0x002fc80000000803 */
[----:B------:R-:W-:-:S04]  /*0850*/  FFMA R2, R2, R11, R2 ;  /* 0x0000000b02027223 */ /* 0x000fc80000000002 */
[----:B------:R-:W-:-:S04]  /*0860*/  FFMA R4, R2, UR6, RZ ;  /* 0x0000000602047c23 */ /* 0x000fc800080000ff */
[----:B------:R-:W-:-:S04]  /*0870*/  FFMA R11, R4, -R3, UR6 ;  /* 0x00000006040b7e23 */ /* 0x000fc80008000803 */
[----:B------:R-:W-:Y:S01]  /*0880*/  FFMA R4, R2, R11, R4 ;  /* 0x0000000b02047223 */ /* 0x000fe20000000004 */
[----:B---3--:R-:W-:Y:S01]  /*0890*/  FADD R5, R5, -R12 ;  /* 0x8000000c05057221 */ /* 0x008fe20000000000 */
[----:B--2---:R-:W-:Y:S06]  /*08a0*/  @!P0 BRA `(.L_x_11) ;  /* 0x0000000000148947 */ /* 0x004fec0003800000 */
[----:B------:R-:W1:Y:S01]  /*08b0*/  LDCU UR6, c[0x3][0x8] ;  /* 0x00c00100ff0677ac */ /* 0x000e620008000800 */
[----:B------:R-:W-:Y:S02]  /*08c0*/  MOV R14, 0x8f0 ;  /* 0x000008f0000e7802 */ /* 0x000fe40000000f00 */
[----:B-1----:R-:W-:-:S07]  /*08d0*/  MOV R3, UR6 ;  /* 0x0000000600037c02 */ /* 0x002fce0008000f00 */
[----:B0-----:R-:W-:Y:S05]  /*08e0*/  CALL.REL.NOINC `($__internal_0_$__cuda_sm3x_div_rn_noftz_f32_slowpath) ;  /* 0x0000000000387944 */ /* 0x001fea0003c00000 */
[----:B------:R-:W-:-:S07]  /*08f0*/  IMAD.MOV.U32 R4, RZ, RZ, R2 ;  /* 0x000000ffff047224 */ /* 0x000fce00078e0002 */
.L_x_11:
[----:B------:R-:W1:Y:S01]  /*0900*/  LDC.64 R2, c[0x0][0x380] ;  /* 0x0000e000ff027b82 */ /* 0x000e620000000a00 */
[----:B------:R-:W-:Y:S01]  /*0910*/  IADD3 R11, PT, PT, R8, -0x1, RZ ;  /* 0xffffffff080b7810 */ /* 0x000fe20007ffe0ff */
[----:B0-----:R-:W2:Y:S04]  /*0920*/  LDG.E R0, desc[UR4][R6.64+0x100000] ;  /* 0x1000000406007981 */ /* 0x001ea8000c1e1900 */
[----:B-1----:R-:W-:Y:S02]  /*0930*/  IMAD.WIDE.U32 R2, R11, 0x800, R2 ;  /* 0x000008000b027825 */ /* 0x002fe400078e0002 */
[----:B------:R-:W3:Y:S02]  /*0940*/  LDG.E R11, desc[UR4][R6.64+0x200000] ;  /* 0x20000004060b7981 */ /* 0x000ee4000c1e1900 */
[----:B------:R-:W-:-:S06]  /*0950*/  IMAD.WIDE.U32 R2, R9, 0x4, R2 ;  /* 0x0000000409027825 */ /* 0x000fcc00078e0002 */
[----:B------:R-:W2:Y:S02]  /*0960*/  LDG.E R3, desc[UR4][R2.64+0x100000] ;  /* 0x1000000402037981 */ /* 0x000ea4000c1e1900 */
[----:B--2---:R-:W-:-:S04]  /*0970*/  FADD R9, R0, -R3 ;  /* 0x8000000300097221 */ /* 0x004fc80000000000 */
[----:B------:R-:W-:-:S04]  /*0980*/  FMUL R4, R9, R4 ;  /* 0x0000000409047220 */ /* 0x000fc80000400000 */
[----:B------:R-:W-:-:S04]  /*0990*/  FFMA R4, R5, R10, R4 ;  /* 0x0000000a05047223 */ /* 0x000fc80000000004 */
[----:B---3--:R-:W-:-:S05]  /*09a0*/  FADD R11, -R4, R11 ;  /* 0x0000000b040b7221 */ /* 0x008fca0000000100 */
[----:B------:R-:W-:Y:S01]  /*09b0*/  STG.E desc[UR4][R6.64+0x200000], R11 ;  /* 0x2000000b06007986 */ /* 0x000fe2000c101904 */
[----:B------:R-:W-:Y:S05]  /*09c0*/  EXIT ;  /* 0x000000000000794d */ /* 0x000fea0003800000 */
        .weak           $__internal_0_$__cuda_sm3x_div_rn_noftz_f32_slowpath
        .type           $__internal_0_$__cuda_sm3x_div_rn_noftz_f32_slowpath,@function
        .size           $__internal_0_$__cuda_sm3x_div_rn_noftz_f32_slowpath,(.L_x_25 - $__internal_0_$__cuda_sm3x_div_rn_noftz_f32_slowpath)
$__internal_0_$__cuda_sm3x_div_rn_noftz_f32_slowpath:
[----:B------:R-:W-:Y:S01]  /*09d0*/  SHF.R.U32.HI R11, RZ, 0x17, R3 ;  /* 0x00000017ff0b7819 */ /* 0x000fe20000011603 */
[----:B------:R-:W-:Y:S01]  /*09e0*/  BSSY.RECONVERGENT B1, `(.L_x_12) ;  /* 0x0000063000017945 */ /* 0x000fe20003800200 */
[--C-:B------:R-:W-:Y:S01]  /*09f0*/  SHF.R.U32.HI R2, RZ, 0x17, R0.reuse ;  /* 0x00000017ff027819 */ /* 0x100fe20000011600 */
[----:B------:R-:W-:Y:S01]  /*0a00*/  IMAD.MOV.U32 R15, RZ, RZ, R0 ;  /* 0x000000ffff0f7224 */ /* 0x000fe200078e0000 */
[----:B------:R-:W-:Y:S02]  /*0a10*/  LOP3.LUT R11, R11, 0xff, RZ, 0xc0, !PT ;  /* 0x000000ff0b0b7812 */ /* 0x000fe400078ec0ff */
[----:B------:R-:W-:-:S03]  /*0a20*/  LOP3.LUT R2, R2, 0xff, RZ, 0xc0, !PT ;  /* 0x000000ff02027812 */ /* 0x000fc600078ec0ff */
[----:B------:R-:W-:Y:S01]  /*0a30*/  VIADD R17, R11, 0xffffffff ;  /* 0xffffffff0b117836 */ /* 0x000fe20000000000 */
[----:B------:R-:W-:-:S04]  /*0a40*/  IADD3 R16, PT, PT, R2, -0x1, RZ ;  /* 0xffffffff02107810 */ /* 0x000fc80007ffe0ff */
[----:B------:R-:W-:-:S04]  /*0a50*/  ISETP.GT.U32.AND P0, PT, R17, 0xfd, PT ;  /* 0x000000fd1100780c */ /* 0x000fc80003f04070 */
[----:B------:R-:W-:-:S13]  /*0a60*/  ISETP.GT.U32.OR P0, PT, R16, 0xfd, P0 ;  /* 0x000000fd1000780c */ /* 0x000fda0000704470 */
[----:B------:R-:W-:Y:S01]  /*0a70*/  @!P0 MOV R13, RZ ;  /* 0x000000ff000d8202 */ /* 0x000fe20000000f00 */
[----:B------:R-:W-:Y:S06]  /*0a80*/  @!P0 BRA `(.L_x_13) ;  /* 0x00000000005c8947 */ /* 0x000fec0003800000 */
[----:B------:R-:W-:Y:S02]  /*0a90*/  FSETP.GTU.FTZ.AND P0, PT, |R0|, +INF , PT ;  /* 0x7f8000000000780b */ /* 0x000fe40003f1c200 */
[----:B------:R-:W-:-:S04]  /*0aa0*/  FSETP.GTU.FTZ.AND P1, PT, |R3|, +INF , PT ;  /* 0x7f8000000300780b */ /* 0x000fc80003f3c200 */
[----:B------:R-:W-:-:S13]  /*0ab0*/  PLOP3.LUT P0, PT, P0, P1, PT, 0xf8, 0x8f ;  /* 0x00000000008f781c */ /* 0x000fda0000703f70 */
[----:B------:R-:W-:Y:S05]  /*0ac0*/  @P0 BRA `(.L_x_14) ;  /* 0x00000004004c0947 */ /* 0x000fea0003800000 */
[----:B------:R-:W-:-:S13]  /*0ad0*/  LOP3.LUT P0, RZ, R3, 0x7fffffff, R15, 0xc8, !PT ;  /* 0x7fffffff03ff7812 */ /* 0x000fda000780c80f */
[----:B------:R-:W-:Y:S05]  /*0ae0*/  @!P0 BRA `(.L_x_15) ;  /* 0x00000004003c8947 */ /* 0x000fea0003800000 */
[C---:B------:R-:W-:Y:S02]  /*0af0*/  FSETP.NEU.FTZ.AND P2, PT, |R0|.reuse, +INF , PT ;  /* 0x7f8000000000780b */ /* 0x040fe40003f5d200 */
[----:B------:R-:W-:Y:S02]  /*0b00*/  FSETP.NEU.FTZ.AND P1, PT, |R3|, +INF , PT ;  /* 0x7f8000000300780b */ /* 0x000fe40003f3d200 */
[----:B------:R-:W-:-:S11]  /*0b10*/  FSETP.NEU.FTZ.AND P0, PT, |R0|, +INF , PT ;  /* 0x7f8000000000780b */ /* 0x000fd60003f1d200 */
[----:B------:R-:W-:Y:S05]  /*0b20*/  @!P1 BRA !P2, `(.L_x_15) ;  /* 0x00000004002c9947 */ /* 0x000fea0005000000 */
[----:B------:R-:W-:-:S04]  /*0b30*/  LOP3.LUT P2, RZ, R15, 0x7fffffff, RZ, 0xc0, !PT ;  /* 0x7fffffff0fff7812 */ /* 0x000fc8000784c0ff */
[----:B------:R-:W-:-:S13]  /*0b40*/  PLOP3.LUT P1, PT, P1, P2, PT, 0x2f, 0xf2 ;  /* 0x0000000000f2781c */ /* 0x000fda0000f24577 */
[----:B------:R-:W-:Y:S05]  /*0b50*/  @P1 BRA `(.L_x_16) ;  /* 0x0000000400181947 */ /* 0x000fea0003800000 */
[----:B------:R-:W-:-:S04]  /*0b60*/  LOP3.LUT P1, RZ, R3, 0x7fffffff, RZ, 0xc0, !PT ;  /* 0x7fffffff03ff7812 */ /* 0x000fc8000782c0ff */
[----:B------:R-:W-:-:S13]  /*0b70*/  PLOP3.LUT P0, PT, P0, P1, PT, 0x2f, 0xf2 ;  /* 0x0000000000f2781c */ /* 0x000fda0000702577 */
[----:B------:R-:W-:Y:S05]  /*0b80*/  @P0 BRA `(.L_x_17) ;  /* 0x0000000400000947 */ /* 0x000fea0003800000 */
[----:B------:R-:W-:Y:S02]  /*0b90*/  ISETP.GE.AND P0, PT, R16, RZ, PT ;  /* 0x000000ff1000720c */ /* 0x000fe40003f06270 */
[----:B------:R-:W-:-:S11]  /*0ba0*/  ISETP.GE.AND P1, PT, R17, RZ, PT ;  /* 0x000000ff1100720c */ /* 0x000fd60003f26270 */
[----:B------:R-:W-:Y:S01]  /*0bb0*/  @P0 IMAD.MOV.U32 R13, RZ, RZ, RZ ;  /* 0x000000ffff0d0224 */ /* 0x000fe200078e00ff */
[----:B------:R-:W-:Y:S01]  /*0bc0*/  @!P0 MOV R13, 0xffffffc0 ;  /* 0xffffffc0000d8802 */ /* 0x000fe20000000f00 */
[----:B------:R-:W-:Y:S01]  /*0bd0*/  @!P1 FFMA R3, R3, 1.84467440737095516160e+19, RZ ;  /* 0x5f80000003039823 */ /* 0x000fe200000000ff */
[----:B------:R-:W-:-:S03]  /*0be0*/  @!P0 FFMA R15, R0, 1.84467440737095516160e+19, RZ ;  /* 0x5f800000000f8823 */ /* 0x000fc600000000ff */
[----:B------:R-:W-:-:S07]  /*0bf0*/  @!P1 VIADD R13, R13, 0x40 ;  /* 0x000000400d0d9836 */ /* 0x000fce0000000000 */
.L_x_13:
[----:B------:R-:W-:Y:S01]  /*0c00*/  LEA R16, R11, 0xc0800000, 0x17 ;  /* 0xc08000000b107811 */ /* 0x000fe200078eb8ff */
[----:B------:R-:W-:Y:S01]  /*0c10*/  VIADD R18, R2, 0xffffff81 ;  /* 0xffffff8102127836 */ /* 0x000fe20000000000 */
[----:B------:R-:W-:Y:S02]  /*0c20*/  BSSY.RECONVERGENT B2, `(.L_x_18) ;  /* 0x0000035000027945 */ /* 0x000fe40003800200 */
[----:B------:R-:W-:Y:S01]  /*0c30*/  IADD3 R17, PT, PT, -R16, R3, RZ ;  /* 0x0000000310117210 */ /* 0x000fe20007ffe1ff */
[C---:B------:R-:W-:Y:S01]  /*0c40*/  IMAD R2, R18.reuse, -0x800000, R15 ;  /* 0xff80000012027824 */ /* 0x040fe200078e020f */
[----:B------:R-:W-:Y:S02]  /*0c50*/  IADD3 R18, PT, PT, R18, 0x7f, -R11 ;  /* 0x0000007f12127810 */ /* 0x000fe40007ffe80b */
[----:B------:R-:W0:Y:S01]  /*0c60*/  MUFU.RCP R3, R17 ;  /* 0x0000001100037308 */ /* 0x000e220000001000 */
[----:B------:R-:W-:Y:S01]  /*0c70*/  FADD.FTZ R19, -R17, -RZ ;  /* 0x800000ff11137221 */ /* 0x000fe20000010100 */
[----:B------:R-:W-:-:S03]  /*0c80*/  IADD3 R18, PT, PT, R18, R13, RZ ;  /* 0x0000000d12127210 */ /* 0x000fc60007ffe0ff */
[----:B0-----:R-:W-:-:S04]  /*0c90*/  FFMA R16, R3, R19, 1 ;  /* 0x3f80000003107423 */ /* 0x001fc80000000013 */
[----:B------:R-:W-:-:S04]  /*0ca0*/  FFMA R3, R3, R16, R3 ;  /* 0x0000001003037223 */ /* 0x000fc80000000003 */
[----:B------:R-:W-:-:S04]  /*0cb0*/  FFMA R16, R2, R3, RZ ;  /* 0x0000000302107223 */ /* 0x000fc800000000ff */
[----:B------:R-:W-:-:S04]  /*0cc0*/  FFMA R15, R19, R16, R2 ;  /* 0x00000010130f7223 */ /* 0x000fc80000000002 */
[----:B------:R-:W-:-:S04]  /*0cd0*/  FFMA R16, R3, R15, R16 ;  /* 0x0000000f03107223 */ /* 0x000fc80000000010 */
[----:B------:R-:W-:-:S04]  /*0ce0*/  FFMA R15, R19, R16, R2 ;  /* 0x00000010130f7223 */ /* 0x000fc80000000002 */
[----:B------:R-:W-:-:S05]  /*0cf0*/  FFMA R2, R3, R15, R16 ;  /* 0x0000000f03027223 */ /* 0x000fca0000000010 */
[----:B------:R-:W-:-:S04]  /*0d00*/  SHF.R.U32.HI R11, RZ, 0x17, R2 ;  /* 0x00000017ff0b7819 */ /* 0x000fc80000011602 */
[----:B------:R-:W-:-:S05]  /*0d10*/  LOP3.LUT R11, R11, 0xff, RZ, 0xc0, !PT ;  /* 0x000000ff0b0b7812 */ /* 0x000fca00078ec0ff */
[----:B------:R-:W-:-:S05]  /*0d20*/  IMAD.IADD R17, R11, 0x1, R18 ;  /* 0x000000010b117824 */ /* 0x000fca00078e0212 */
[----:B------:R-:W-:-:S04]  /*0d30*/  IADD3 R11, PT, PT, R17, -0x1, RZ ;  /* 0xffffffff110b7810 */ /* 0x000fc80007ffe0ff */
[----:B------:R-:W-:-:S13]  /*0d40*/  ISETP.GE.U32.AND P0, PT, R11, 0xfe, PT ;  /* 0x000000fe0b00780c */ /* 0x000fda0003f06070 */
[----:B------:R-:W-:Y:S05]  /*0d50*/  @!P0 BRA `(.L_x_19) ;  /* 0x0000000000808947 */ /* 0x000fea0003800000 */
[----:B------:R-:W-:-:S13]  /*0d60*/  ISETP.GT.AND P0, PT, R17, 0xfe, PT ;  /* 0x000000fe1100780c */ /* 0x000fda0003f04270 */
[----:B------:R-:W-:Y:S05]  /*0d70*/  @P0 BRA `(.L_x_20) ;  /* 0x00000000006c0947 */ /* 0x000fea0003800000 */
[----:B------:R-:W-:-:S13]  /*0d80*/  ISETP.GE.AND P0, PT, R17, 0x1, PT ;  /* 0x000000011100780c */ /* 0x000fda0003f06270 */
[----:B------:R-:W-:Y:S05]  /*0d90*/  @P0 BRA `(.L_x_21) ;  /* 0x0000000000740947 */ /* 0x000fea0003800000 */
[----:B------:R-:W-:Y:S02]  /*0da0*/  ISETP.GE.AND P0, PT, R17, -0x18, PT ;  /* 0xffffffe81100780c */ /* 0x000fe40003f06270 */
[----:B------:R-:W-:-:S11]  /*0db0*/  LOP3.LUT R2, R2, 0x80000000, RZ, 0xc0, !PT ;  /* 0x8000000002027812 */ /* 0x000fd600078ec0ff */
[----:B------:R-:W-:Y:S05]  /*0dc0*/  @!P0 BRA `(.L_x_21) ;  /* 0x0000000000688947 */ /* 0x000fea0003800000 */
[-CC-:B------:R-:W-:Y:S01]  /*0dd0*/  FFMA.RZ R11, R3, R15.reuse, R16.reuse ;  /* 0x0000000f030b7223 */ /* 0x180fe2000000c010 */
[C---:B------:R-:W-:Y:S01]  /*0de0*/  VIADD R18, R17.reuse, 0x20 ;  /* 0x0000002011127836 */ /* 0x040fe20000000000 */
[C---:B------:R-:W-:Y:S02]  /*0df0*/  ISETP.NE.AND P2, PT, R17.reuse, RZ, PT ;  /* 0x000000ff1100720c */ /* 0x040fe40003f45270 */
[----:B------:R-:W-:Y:S02]  /*0e00*/  ISETP.NE.AND P1, PT, R17, RZ, PT ;  /* 0x000000ff1100720c */ /* 0x000fe40003f25270 */
[----:B------:R-:W-:Y:S01]  /*0e10*/  LOP3.LUT R13, R11, 0x7fffff, RZ, 0xc0, !PT ;  /* 0x007fffff0b0d7812 */ /* 0x000fe200078ec0ff */
[CCC-:B------:R-:W-:Y:S01]  /*0e20*/  FFMA.RP R11, R3.reuse, R15.reuse, R16.reuse ;  /* 0x0000000f030b7223 */ /* 0x1c0fe20000008010 */
[----:B------:R-:W-:Y:S01]  /*0e30*/  FFMA.RM R16, R3, R15, R16 ;  /* 0x0000000f03107223 */ /* 0x000fe20000004010 */
[----:B------:R-:W-:Y:S02]  /*0e40*/  IADD3 R3, PT, PT, -R17, RZ, RZ ;  /* 0x000000ff11037210 */ /* 0x000fe40007ffe1ff */
[----:B------:R-:W-:-:S02]  /*0e50*/  LOP3.LUT R13, R13, 0x800000, RZ, 0xfc, !PT ;  /* 0x008000000d0d7812 */ /* 0x000fc400078efcff */
[----:B------:R-:W-:Y:S02]  /*0e60*/  FSETP.NEU.FTZ.AND P0, PT, R11, R16, PT ;  /* 0x000000100b00720b */ /* 0x000fe40003f1d000 */
[----:B------:R-:W-:Y:S02]  /*0e70*/  SHF.L.U32 R18, R13, R18, RZ ;  /* 0x000000120d127219 */ /* 0x000fe400000006ff */
[----:B------:R-:W-:Y:S02]  /*0e80*/  SEL R16, R3, RZ, P2 ;  /* 0x000000ff03107207 */ /* 0x000fe40001000000 */
[----:B------:R-:W-:Y:S02]  /*0e90*/  ISETP.NE.AND P1, PT, R18, RZ, P1 ;  /* 0x000000ff1200720c */ /* 0x000fe40000f25270 */
[----:B------:R-:W-:Y:S02]  /*0ea0*/  SHF.R.U32.HI R16, RZ, R16, R13 ;  /* 0x00000010ff107219 */ /* 0x000fe4000001160d */
[----:B------:R-:W-:-:S02]  /*0eb0*/  PLOP3.LUT P0, PT, P0, P1, PT, 0xf8, 0x8f ;  /* 0x00000000008f781c */ /* 0x000fc40000703f70 */
[----:B------:R-:W-:Y:S02]  /*0ec0*/  SHF.R.U32.HI R18, RZ, 0x1, R16 ;  /* 0x00000001ff127819 */ /* 0x000fe40000011610 */
[----:B------:R-:W-:-:S04]  /*0ed0*/  SEL R3, RZ, 0x1, !P0 ;  /* 0x00000001ff037807 */ /* 0x000fc80004000000 */
[----:B------:R-:W-:-:S04]  /*0ee0*/  LOP3.LUT R3, R3, 0x1, R18, 0xf8, !PT ;  /* 0x0000000103037812 */ /* 0x000fc800078ef812 */
[----:B------:R-:W-:-:S05]  /*0ef0*/  LOP3.LUT R3, R3, R16, RZ, 0xc0, !PT ;  /* 0x0000001003037212 */ /* 0x000fca00078ec0ff */
[----:B------:R-:W-:-:S05]  /*0f00*/  IMAD.IADD R3, R18, 0x1, R3 ;  /* 0x0000000112037824 */ /* 0x000fca00078e0203 */
[----:B------:R-:W-:Y:S01]  /*0f10*/  LOP3.LUT R2, R3, R2, RZ, 0xfc, !PT ;  /* 0x0000000203027212 */ /* 0x000fe200078efcff */
[----:B------:R-:W-:Y:S06]  /*0f20*/  BRA `(.L_x_21) ;  /* 0x0000000000107947 */ /* 0x000fec0003800000 */
.L_x_20:
[----:B------:R-:W-:-:S04]  /*0f30*/  LOP3.LUT R2, R2, 0x80000000, RZ, 0xc0, !PT ;  /* 0x8000000002027812 */ /* 0x000fc800078ec0ff */
[----:B------:R-:W-:Y:S01]  /*0f40*/  LOP3.LUT R2, R2, 0x7f800000, RZ, 0xfc, !PT ;  /* 0x7f80000002027812 */ /* 0x000fe200078efcff */
[----:B------:R-:W-:Y:S06]  /*0f50*/  BRA `(.L_x_21) ;  /* 0x0000000000047947 */ /* 0x000fec0003800000 */
.L_x_19:
[----:B------:R-:W-:-:S07]  /*0f60*/  LEA R2, R18, R2, 0x17 ;  /* 0x0000000212027211 */ /* 0x000fce00078eb8ff */
.L_x_21:
[----:B------:R-:W-:Y:S05]  /*0f70*/  BSYNC.RECONVERGENT B2 ;  /* 0x0000000000027941 */ /* 0x000fea0003800200 */
.L_x_18:
[----:B------:R-:W-:Y:S05]  /*0f80*/  BRA `(.L_x_22) ;  /* 0x0000000000207947 */ /* 0x000fea0003800000 */
.L_x_17:
[----:B------:R-:W-:-:S04]  /*0f90*/  LOP3.LUT R2, R3, 0x80000000, R15, 0x48, !PT ;  /* 0x8000000003027812 */ /* 0x000fc800078e480f */
[----:B------:R-:W-:Y:S01]  /*0fa0*/  LOP3.LUT R2, R2, 0x7f800000, RZ, 0xfc, !PT ;  /* 0x7f80000002027812 */ /* 0x000fe200078efcff */
[----:B------:R-:W-:Y:S06]  /*0fb0*/  BRA `(.L_x_22) ;  /* 0x0000000000147947 */ /* 0x000fec0003800000 */
.L_x_16:
[----:B------:R-:W-:Y:S01]  /*0fc0*/  LOP3.LUT R2, R3, 0x80000000, R15, 0x48, !PT ;  /* 0x8000000003027812 */ /* 0x000fe200078e480f */
[----:B------:R-:W-:Y:S06]  /*0fd0*/  BRA `(.L_x_22) ;  /* 0x00000000000c7947 */ /* 0x000fec0003800000 */
.L_x_15:
[----:B------:R-:W0:Y:S01]  /*0fe0*/  MUFU.RSQ R2, -QNAN ;  /* 0xffc0000000027908 */ /* 0x000e220000001400 */
[----:B------:R-:W-:Y:S05]  /*0ff0*/  BRA `(.L_x_22) ;  /* 0x0000000000047947 */ /* 0x000fea0003800000 */
.L_x_14:
[----:B------:R-:W-:-:S07]  /*1000*/  FADD.FTZ R2, R0, R3 ;  /* 0x0000000300027221 */ /* 0x000fce0000010000 */
.L_x_22:
[----:B------:R-:W-:Y:S05]  /*1010*/  BSYNC.RECONVERGENT B1 ;  /* 0x0000000000017941 */ /* 0x000fea0003800200 */
.L_x_12:
[----:B------:R-:W-:-:S04]  /*1020*/  IMAD.MOV.U32 R15, RZ, RZ, 0x0 ;  /* 0x00000000ff0f7424 */ /* 0x000fc800078e00ff */
[----:B0-----:R-:W-:Y:S05]  /*1030*/  RET.REL.NODEC R14 `(_Z9integrateR5water) ;  /* 0xffffffec0ef07950 */ /* 0x001fea0003c3ffff */
.L_x_23:
[----:B------:R-:W-:-:S00]  /*1040*/  BRA `(.L_x_23) ;  /* 0xfffffffc00fc7947 */ /* 0x000fc0000383ffff */
[----:B------:R-:W-:-:S00]  /*1050*/  NOP ;  /* 0x0000000000007918 */ /* 0x000fc00000000000 */
        /* <DEDUP_REMOVED lines=10> */
.L_x_25:


//--------------------- .text._Z26initialize_water_elevationRN4cuda3std3__45arrayINS2_IfLm512EEELm512EEE --------------------------
	.section	.text._Z26initialize_water_elevationRN4cuda3std3__45arrayINS2_IfLm512EEELm512EEE,"ax",@progbits
	.align	128
        .global         _Z26initialize_water_elevationRN4cuda3std3__45arrayINS2_IfLm512EEELm512EEE
        .type           _Z26initialize_water_elevationRN4cuda3std3__45arrayINS2_IfLm512EEELm512EEE,@function
        .size           _Z26initialize_water_elevationRN4cuda3std3__45arrayINS2_IfLm512EEELm512EEE,(.L_x_27 - _Z26initialize_water_elevationRN4cuda3std3__45arrayINS2_IfLm512EEELm512EEE)
        .other          _Z26initialize_water_elevationRN4cuda3std3__45arrayINS2_IfLm512EEELm512EEE,@"STO_CUDA_ENTRY STV_DEFAULT"
_Z26initialize_water_elevationRN4cuda3std3__45arrayINS2_IfLm512EEELm512EEE:
.text._Z26initialize_water_elevationRN4cuda3std3__45arrayINS2_IfLm512EEELm512EEE:
[----:B------:R-:W-:Y:S01]  /*0000*/  LDC R1, c[0x0][0x37c] ;  /* 0x0000df00ff017b82 */ /* 0x000fe20000000800 */
[----:B------:R-:W0:Y:S07]  /*0010*/  S2R R5, SR_TID.X ;  /* 0x0000000000057919 */ /* 0x000e2e0000002100 */
[----:B------:R-:W1:Y:S01]  /*0020*/  LDC R2, c[0x0][0x364] ;  /* 0x0000d900ff027b82 */ /* 0x000e620000000800 */
[----:B------:R-:W-:Y:S01]  /*0030*/  HFMA2 R12, -RZ, RZ, 3.7421875, 0 ;  /* 0x437c0000ff0c7431 */ /* 0x000fe200000001ff */
[----:B------:R-:W1:Y:S06]  /*0040*/  S2R R3, SR_TID.Y ;  /* 0x0000000000037919 */ /* 0x000e6c0000002200 */
[----:B------:R-:W0:Y:S08]  /*0050*/  S2UR UR5, SR_CTAID.X ;  /* 0x00000000000579c3 */ /* 0x000e300000002500 */
[----:B------:R-:W0:Y:S08]  /*0060*/  LDC R0, c[0x0][0x360] ;  /* 0x0000d800ff007b82 */ /* 0x000e300000000800 */
[----:B------:R-:W1:Y:S01]  /*0070*/  S2UR UR4, SR_CTAID.Y ;  /* 0x00000000000479c3 */ /* 0x000e620000002600 */
[----:B0-----:R-:W-:Y:S01]  /*0080*/  IMAD R0, R0, UR5, R5 ;  /* 0x0000000500007c24 */ /* 0x001fe2000f8e0205 */
[----:B------:R-:W-:-:S03]  /*0090*/  UMOV UR5, 0x3f947ae1 ;  /* 0x3f947ae100057882 */ /* 0x000fc60000000000 */
[----:B------:R-:W0:Y:S01]  /*00a0*/  I2F.F64 R6, R0 ;  /* 0x0000000000067312 */ /* 0x000e220000201c00 */
[----:B-1----:R-:W-:Y:S01]  /*00b0*/  IMAD R2, R2, UR4, R3 ;  /* 0x0000000402027c24 */ /* 0x002fe2000f8e0203 */
[----:B------:R-:W-:-:S04]  /*00c0*/  UMOV UR4, 0x47ae147b ;  /* 0x47ae147b00047882 */ /* 0x000fc80000000000 */
[----:B------:R-:W-:-:S04]  /*00d0*/  IADD3 R3, PT, PT, R2, -0xff, RZ ;  /* 0xffffff0102037810 */ /* 0x000fc80007ffe0ff */
[----:B------:R1:W2:Y:S01]  /*00e0*/  I2F.F64 R4, R3 ;  /* 0x0000000300047312 */ /* 0x0002a20000201c00 */
[----:B0-----:R-:W-:Y:S01]  /*00f0*/  DADD R6, R6, -255 ;  /* 0xc06fe00006067429 */ /* 0x001fe20000000000 */
[----:B-1----:R-:W-:-:S07]  /*0100*/  MOV R3, 0x3bbb989d ;  /* 0x3bbb989d00037802 */ /* 0x002fce0000000f00 */
[----:B------:R-:W-:Y:S02]  /*0110*/  DMUL R6, R6, 100 ;  /* 0x4059000006067828 */ /* 0x000fe40000000000 */
[----:B--2---:R-:W-:-:S06]  /*0120*/  DMUL R4, R4, 100 ;  /* 0x4059000004047828 */ /* 0x004fcc0000000000 */
[----:B------:R-:W-:Y:S02]  /*0130*/  DMUL R6, R6, 0.001953125 ;  /* 0x3f60000006067828 */ /* 0x000fe40000000000 */
[----:B------:R-:W-:-:S08]  /*0140*/  DMUL R4, R4, 0.001953125 ;  /* 0x3f60000004047828 */ /* 0x000fd00000000000 */
[----:B------:R-:W0:Y:S08]  /*0150*/  F2F.F32.F64 R6, R6 ;  /* 0x0000000600067310 */ /* 0x000e300000301000 */
[----:B------:R-:W1:Y:S01]  /*0160*/  F2F.F32.F64 R4, R4 ;  /* 0x0000000400047310 */ /* 0x000e620000301000 */
[----:B0-----:R-:W-:-:S04]  /*0170*/  FMUL R9, R6, R6 ;  /* 0x0000000606097220 */ /* 0x001fc80000400000 */
[----:B-1----:R-:W-:Y:S02]  /*0180*/  FFMA R10, R4, R4, R9 ;  /* 0x00000004040a7223 */ /* 0x002fe40000000009 */
[----:B------:R-:W0:Y:S02]  /*0190*/  LDC.64 R4, c[0x0][0x380] ;  /* 0x0000e000ff047b82 */ /* 0x000e240000000a00 */
[----:B------:R-:W1:Y:S02]  /*01a0*/  F2F.F64.F32 R8, R10 ;  /* 0x0000000a00087310 */ /* 0x000e640000201800 */
[----:B-1----:R-:W-:Y:S01]  /*01b0*/  DMUL R8, R8, -UR4 ;  /* 0x8000000408087c28 */ /* 0x002fe20008000000 */
[----:B------:R-:W1:Y:S09]  /*01c0*/  LDCU.64 UR4, c[0x0][0x358] ;  /* 0x00006b00ff0477ac */ /* 0x000e720008000a00 */
[----:B------:R-:W2:Y:S02]  /*01d0*/  F2F.F32.F64 R8, R8 ;  /* 0x0000000800087310 */ /* 0x000ea40000301000 */
[----:B--2---:R-:W-:-:S04]  /*01e0*/  FFMA.SAT R3, R8, R3, 0.5 ;  /* 0x3f00000008037423 */ /* 0x004fc80000002003 */
[----:B------:R-:W-:-:S04]  /*01f0*/  FFMA.RM R6, R3, R12, 12582913 ;  /* 0x4b40000103067423 */ /* 0x000fc8000000400c */
[C---:B------:R-:W-:Y:S01]  /*0200*/  FADD R3, R6.reuse, -12583039 ;  /* 0xcb40007f06037421 */ /* 0x040fe20000000000 */
[----:B------:R-:W-:-:S03]  /*0210*/  SHF.L.U32 R6, R6, 0x17, RZ ;  /* 0x0000001706067819 */ /* 0x000fc600000006ff */
[----:B------:R-:W-:-:S04]  /*0220*/  FFMA R3, R8, 1.4426950216293334961, -R3 ;  /* 0x3fb8aa3b08037823 */ /* 0x000fc80000000803 */
[----:B------:R-:W-:Y:S01]  /*0230*/  FFMA R7, R8, 1.925963033500011079e-08, R3 ;  /* 0x32a5706008077823 */ /* 0x000fe20000000003 */
[----:B0-----:R-:W-:-:S05]  /*0240*/  IMAD.WIDE.U32 R2, R2, 0x800, R4 ;  /* 0x0000080002027825 */ /* 0x001fca00078e0004 */
[----:B------:R-:W0:Y:S01]  /*0250*/  MUFU.EX2 R7, R7 ;  /* 0x0000000700077308 */ /* 0x000e220000000800 */
[----:B------:R-:W-:-:S04]  /*0260*/  IMAD.WIDE R2, R0, 0x4, R2 ;  /* 0x0000000400027825 */ /* 0x000fc800078e0202 */
[----:B0-----:R-:W-:-:S05]  /*0270*/  FMUL R5, R6, R7 ;  /* 0x0000000706057220 */ /* 0x001fca0000400000 */
[----:B-1----:R-:W-:Y:S01]  /*0280*/  STG.E desc[UR4][R2.64], R5 ;  /* 0x0000000502007986 */ /* 0x002fe2000c101904 */
[----:B------:R-:W-:Y:S05]  /*0290*/  EXIT ;  /* 0x000000000000794d */ /* 0x000fea0003800000 */
.L_x_24:
        /* <DEDUP_REMOVED lines=14> */
.L_x_27:


//--------------------- .nv.shared.reserved.0     --------------------------
	.section	.nv.shared.reserved.0,"aw",@nobits
	.weak		__nv_reservedSMEM_offset_0_alias
	.size		__nv_reservedSMEM_offset_0_alias, 0, 64
	.other		__nv_reservedSMEM_offset_0_alias,@"STO_CUDA_RESERVED_SHARED STV_DEFAULT"
__nv_reservedSMEM_offset_0_alias:
	.zero		0
	.zero		64


//--------------------- .nv.global                --------------------------
	.section	.nv.global,"aw",@nobits
.nv.global:
	.type		_ZN34_INTERNAL_3dd0cf54_4_k_cu_8753f8e94cuda3std3__45__cpo6cbeginE,@object
	.size		_ZN34_INTERNAL_3dd0cf54_4_k_cu_8753f8e94cuda3std3__45__cpo6cbeginE,(_ZN34_INTERNAL_3dd0cf54_4_k_cu_8753f8e94cuda3std6ranges3__45__cpo4prevE - _ZN34_INTERNAL_3dd0cf54_4_k_cu_8753f8e94cuda3std3__45__cpo6cbeginE)
_ZN34_INTERNAL_3dd0cf54_4_k_cu_8753f8e94cuda3std3__45__cpo6cbeginE:
	.zero		1
	.type		_ZN34_INTERNAL_3dd0cf54_4_k_cu_8753f8e94cuda3std6ranges3__45__cpo4prevE,@object
	.size		_ZN34_INTERNAL_3dd0cf54_4_k_cu_8753f8e94cuda3std6ranges3__45__cpo4prevE,(_ZN34_INTERNAL_3dd0cf54_4_k_cu_8753f8e94cuda3std6ranges3__45__cpo9iter_moveE - _ZN34_INTERNAL_3dd0cf54_4_k_cu_8753f8e94cuda3std6ranges3__45__cpo4prevE)
_ZN34_INTERNAL_3dd0cf54_4_k_cu_8753f8e94cuda3std6ranges3__45__cpo4prevE:
	.zero		1
	.type		_ZN34_INTERNAL_3dd0cf54_4_k_cu_8753f8e94cuda3std6ranges3__45__cpo9iter_moveE,@object
	.size		_ZN34_INTERNAL_3dd0cf54_4_k_cu_8753f8e94cuda3std6ranges3__45__cpo9iter_moveE,(_ZN34_INTERNAL_3dd0cf54_4_k_cu_8753f8e94cuda3std3__45__cpo7crbeginE - _ZN34_INTERNAL_3dd0cf54_4_k_cu_8753f8e94cuda3std6ranges3__45__cpo9iter_moveE)
_ZN34_INTERNAL_3dd0cf54_4_k_cu_8753f8e94cuda3std6ranges3__45__cpo9iter_moveE:
	.zero		1
	.type		_ZN34_INTERNAL_3dd0cf54_4_k_cu_8753f8e94cuda3std3__45__cpo7crbeginE,@object
	.size		_ZN34_INTERNAL_3dd0cf54_4_k_cu_8753f8e94cuda3std3__45__cpo7crbeginE,(_ZN34_INTERNAL_3dd0cf54_4_k_cu_8753f8e94cuda3std6ranges3__45__cpo5ssizeE - _ZN34_INTERNAL_3dd0cf54_4_k_cu_8753f8e94cuda3std3__45__cpo7crbeginE)
_ZN34_INTERNAL_3dd0cf54_4_k_cu_8753f8e94cuda3std3__45__cpo7crbeginE:
	.zero		1
	.type		_ZN34_INTERNAL_3dd0cf54_4_k_cu_8753f8e94cuda3std6ranges3__45__cpo5ssizeE,@object
	.size		_ZN34_INTERNAL_3dd0cf54_4_k_cu_8753f8e94cuda3std6ranges3__45__cpo5ssizeE,(_ZN34_INTERNAL_3dd0cf54_4_k_cu_8753f8e94cuda3std6ranges3__45__cpo4cendE - _ZN34_INTERNAL_3dd0cf54_4_k_cu_8753f8e94cuda3std6ranges3__45__cpo5ssizeE)
_ZN34_INTERNAL_3dd0cf54_4_k_cu_8753f8e94cuda3std6ranges3__45__cpo5ssizeE:
	.zero		1
	.type		_ZN34_INTERNAL_3dd0cf54_4_k_cu_8753f8e94cuda3std6ranges3__45__cpo4cendE,@object
	.size		_ZN34_INTERNAL_3dd0cf54_4_k_cu_8753f8e94cuda3std6ranges3__45__cpo4cendE,(_ZN34_INTERNAL_3dd0cf54_4_k_cu_8753f8e94cuda3std3__45__cpo5beginE - _ZN34_INTERNAL_3dd0cf54_4_k_cu_8753f8e94cuda3std6ranges3__45__cpo4cendE)
_ZN34_INTERNAL_3dd0cf54_4_k_cu_8753f8e94cuda3std6ranges3__45__cpo4cendE:
	.zero		1
	.type		_ZN34_INTERNAL_3dd0cf54_4_k_cu_8753f8e94cuda3std3__45__cpo5beginE,@object
	.size		_ZN34_INTERNAL_3dd0cf54_4_k_cu_8753f8e94cuda3std3__45__cpo5beginE,(_ZN34_INTERNAL_3dd0cf54_4_k_cu_8753f8e94cuda3std6ranges3__45__cpo9iter_swapE - _ZN34_INTERNAL_3dd0cf54_4_k_cu_8753f8e94cuda3std3__45__cpo5beginE)
_ZN34_INTERNAL_3dd0cf54_4_k_cu_8753f8e94cuda3std3__45__cpo5beginE:
	.zero		1
	.type		_ZN34_INTERNAL_3dd0cf54_4_k_cu_8753f8e94cuda3std6ranges3__45__cpo9iter_swapE,@object
	.size		_ZN34_INTERNAL_3dd0cf54_4_k_cu_8753f8e94cuda3std6ranges3__45__cpo9iter_swapE,(_ZN34_INTERNAL_3dd0cf54_4_k_cu_8753f8e94cuda3std3__419piecewise_constructE - _ZN34_INTERNAL_3dd0cf54_4_k_cu_8753f8e94cuda3std6ranges3__45__cpo9iter_swapE)
_ZN34_INTERNAL_3dd0cf54_4_k_cu_8753f8e94cuda3std6ranges3__45__cpo9iter_swapE:
	.zero		1
	.type		_ZN34_INTERNAL_3dd0cf54_4_k_cu_8753f8e94cuda3std3__419piecewise_constructE,@object
	.size		_ZN34_INTERNAL_3dd0cf54_4_k_cu_8753f8e94cuda3std3__419piecewise_constructE,(_ZN34_INTERNAL_3dd0cf54_4_k_cu_8753f8e94cuda3std3__45__cpo6rbeginE - _ZN34_INTERNAL_3dd0cf54_4_k_cu_8753f8e94cuda3std3__419piecewise_constructE)
_ZN34_INTERNAL_3dd0cf54_4_k_cu_8753f8e94cuda3std3__419piecewise_constructE:
	.zero		1
	.type		_ZN34_INTERNAL_3dd0cf54_4_k_cu_8753f8e94cuda3std3__45__cpo6rbeginE,@object
	.size		_ZN34_INTERNAL_3dd0cf54_4_k_cu_8753f8e94cuda3std3__45__cpo6rbeginE,(_ZN34_INTERNAL_3dd0cf54_4_k_cu_8753f8e94cuda3std6ranges3__45__cpo5cdataE - _ZN34_INTERNAL_3dd0cf54_4_k_cu_8753f8e94cuda3std3__45__cpo6rbeginE)
_ZN34_INTERNAL_3dd0cf54_4_k_cu_8753f8e94cuda3std3__45__cpo6rbeginE:
	.zero		1
	.type		_ZN34_INTERNAL_3dd0cf54_4_k_cu_8753f8e94cuda3std6ranges3__45__cpo5cdataE,@object
	.size		_ZN34_INTERNAL_3dd0cf54_4_k_cu_8753f8e94cuda3std6ranges3__45__cpo5cdataE,(_ZN34_INTERNAL_3dd0cf54_4_k_cu_8753f8e94cuda3std6ranges3__45__cpo3endE - _ZN34_INTERNAL_3dd0cf54_4_k_cu_8753f8e94cuda3std6ranges3__45__cpo5cdataE)
_ZN34_INTERNAL_3dd0cf54_4_k_cu_8753f8e94cuda3std6ranges3__45__cpo5cdataE:
	.zero		1
	.type		_ZN34_INTERNAL_3dd0cf54_4_k_cu_8753f8e94cuda3std6ranges3__45__cpo3endE,@object
	.size		_ZN34_INTERNAL_3dd0cf54_4_k_cu_8753f8e94cuda3std6ranges3__45__cpo3endE,(_ZN34_INTERNAL_3dd0cf54_4_k_cu_8753f8e94cuda3std3__45__cpo4cendE - _ZN34_INTERNAL_3dd0cf54_4_k_cu_8753f8e94cuda3std6ranges3__45__cpo3endE)
_ZN34_INTERNAL_3dd0cf54_4_k_cu_8753f8e94cuda3std6ranges3__45__cpo3endE:
	.zero		1
	.type		_ZN34_INTERNAL_3dd0cf54_4_k_cu_8753f8e94cuda3std3__45__cpo4cendE,@object
	.size		_ZN34_INTERNAL_3dd0cf54_4_k_cu_8753f8e94cuda3std3__45__cpo4cendE,(_ZN34_INTERNAL_3dd0cf54_4_k_cu_8753f8e94cuda3std6ranges3__45__cpo4dataE - _ZN34_INTERNAL_3dd0cf54_4_k_cu_8753f8e94cuda3std3__45__cpo4cendE)
_ZN34_INTERNAL_3dd0cf54_4_k_cu_8753f8e94cuda3std3__45__cpo4cendE:
	.zero		1
	.type		_ZN34_INTERNAL_3dd0cf54_4_k_cu_8753f8e94cuda3std6ranges3__45__cpo4dataE,@object
	.size		_ZN34_INTERNAL_3dd0cf54_4_k_cu_8753f8e94cuda3std6ranges3__45__cpo4dataE,(_ZN34_INTERNAL_3dd0cf54_4_k_cu_8753f8e94cuda3std6ranges3__45__cpo5beginE - _ZN34_INTERNAL_3dd0cf54_4_k_cu_8753f8e94cuda3std6ranges3__45__cpo4dataE)
_ZN34_INTERNAL_3dd0cf54_4_k_cu_8753f8e94cuda3std6ranges3__45__cpo4dataE:
	.zero		1
	.type		_ZN34_INTERNAL_3dd0cf54_4_k_cu_8753f8e94cuda3std6ranges3__45__cpo5beginE,@object
	.size		_ZN34_INTERNAL_3dd0cf54_4_k_cu_8753f8e94cuda3std6ranges3__45__cpo5beginE,(_ZN34_INTERNAL_3dd0cf54_4_k_cu_8753f8e94cuda3std3__45__cpo5crendE - _ZN34_INTERNAL_3dd0cf54_4_k_cu_8753f8e94cuda3std6ranges3__45__cpo5beginE)
_ZN34_INTERNAL_3dd0cf54_4_k_cu_8753f8e94cuda3std6ranges3__45__cpo5beginE:
	.zero		1
	.type		_ZN34_INTERNAL_3dd0cf54_4_k_cu_8753f8e94cuda3std3__45__cpo5crendE,@object
	.size		_ZN34_INTERNAL_3dd0cf54_4_k_cu_8753f8e94cuda3std3__45__cpo5crendE,(_ZN34_INTERNAL_3dd0cf54_4_k_cu_8753f8e94cuda3std6ranges3__45__cpo8distanceE - _ZN34_INTERNAL_3dd0cf54_4_k_cu_8753f8e94cuda3std3__45__cpo5crendE)
_ZN34_INTERNAL_3dd0cf54_4_k_cu_8753f8e94cuda3std3__45__cpo5crendE:
	.zero		1
	.type		_ZN34_INTERNAL_3dd0cf54_4_k_cu_8753f8e94cuda3std6ranges3__45__cpo8distanceE,@object
	.size		_ZN34_INTERNAL_3dd0cf54_4_k_cu_8753f8e94cuda3std6ranges3__45__cpo8distanceE,(_ZN34_INTERNAL_3dd0cf54_4_k_cu_8753f8e94cuda3std6ranges3__45__cpo7advanceE - _ZN34_INTERNAL_3dd0cf54_4_k_cu_8753f8e94cuda3std6ranges3__45__cpo8distanceE)
_ZN34_INTERNAL_3dd0cf54_4_k_cu_8753f8e94cuda3std6ranges3__45__cpo8distanceE:
	.zero		1
	.type		_ZN34_INTERNAL_3dd0cf54_4_k_cu_8753f8e94cuda3std6ranges3__45__cpo7advanceE,@object
	.size		_ZN34_INTERNAL_3dd0cf54_4_k_cu_8753f8e94cuda3std6ranges3__45__cpo7advanceE,(_ZN34_INTERNAL_3dd0cf54_4_k_cu_8753f8e94cuda3std3__45__cpo3endE - _ZN34_INTERNAL_3dd0cf54_4_k_cu_8753f8e94cuda3std6ranges3__45__cpo7advanceE)
_ZN34_INTERNAL_3dd0cf54_4_k_cu_8753f8e94cuda3std6ranges3__45__cpo7advanceE:
	.zero		1
	.type		_ZN34_INTERNAL_3dd0cf54_4_k_cu_8753f8e94cuda3std3__45__cpo3endE,@object
	.size		_ZN34_INTERNAL_3dd0cf54_4_k_cu_8753f8e94cuda3std3__45__cpo3endE,(_ZN34_INTERNAL_3dd0cf54_4_k_cu_8753f8e94cuda3std6ranges3__45__cpo4nextE - _ZN34_INTERNAL_3dd0cf54_4_k_cu_8753f8e94cuda3std3__45__cpo3endE)
_ZN34_INTERNAL_3dd0cf54_4_k_cu_8753f8e94cuda3std3__45__cpo3endE:
	.zero		1
	.type		_ZN34_INTERNAL_3dd0cf54_4_k_cu_8753f8e94cuda3std6ranges3__45__cpo4nextE,@object
	.size		_ZN34_INTERNAL_3dd0cf54_4_k_cu_8753f8e94cuda3std6ranges3__45__cpo4nextE,(_ZN34_INTERNAL_3dd0cf54_4_k_cu_8753f8e94cuda3std6ranges3__45__cpo4swapE - _ZN34_INTERNAL_3dd0cf54_4_k_cu_8753f8e94cuda3std6ranges3__45__cpo4nextE)
_ZN34_INTERNAL_3dd0cf54_4_k_cu_8753f8e94cuda3std6ranges3__45__cpo4nextE:
	.zero		1
	.type		_ZN34_INTERNAL_3dd0cf54_4_k_cu_8753f8e94cuda3std6ranges3__45__cpo4swapE,@object
	.size		_ZN34_INTERNAL_3dd0cf54_4_k_cu_8753f8e94cuda3std6ranges3__45__cpo4swapE,(_ZN34_INTERNAL_3dd0cf54_4_k_cu_8753f8e94cuda3std3__45__cpo4rendE - _ZN34_INTERNAL_3dd0cf54_4_k_cu_8753f8e94cuda3std6ranges3__45__cpo4swapE)
_ZN34_INTERNAL_3dd0cf54_4_k_cu_8753f8e94cuda3std6ranges3__45__cpo4swapE:
	.zero		1
	.type		_ZN34_INTERNAL_3dd0cf54_4_k_cu_8753f8e94cuda3std3__45__cpo4rendE,@object
	.size		_ZN34_INTERNAL_3dd0cf54_4_k_cu_8753f8e94cuda3std3__45__cpo4rendE,(_ZN34_INTERNAL_3dd0cf54_4_k_cu_8753f8e94cuda3std6ranges3__45__cpo4sizeE - _ZN34_INTERNAL_3dd0cf54_4_k_cu_8753f8e94cuda3std3__45__cpo4rendE)
_ZN34_INTERNAL_3dd0cf54_4_k_cu_8753f8e94cuda3std3__45__cpo4rendE:
	.zero		1
	.type		_ZN34_INTERNAL_3dd0cf54_4_k_cu_8753f8e94cuda3std6ranges3__45__cpo4sizeE,@object
	.size		_ZN34_INTERNAL_3dd0cf54_4_k_cu_8753f8e94cuda3std6ranges3__45__cpo4sizeE,(_ZN34_INTERNAL_3dd0cf54_4_k_cu_8753f8e94cuda3std6ranges3__45__cpo6cbeginE - _ZN34_INTERNAL_3dd0cf54_4_k_cu_8753f8e94cuda3std6ranges3__45__cpo4sizeE)
_ZN34_INTERNAL_3dd0cf54_4_k_cu_8753f8e94cuda3std6ranges3__45__cpo4sizeE:
	.zero		1
	.type		_ZN34_INTERNAL_3dd0cf54_4_k_cu_8753f8e94cuda3std6ranges3__45__cpo6cbeginE,@object
	.size		_ZN34_INTERNAL_3dd0cf54_4_k_cu_8753f8e94cuda3std6ranges3__45__cpo6cbeginE,(.L_17 - _ZN34_INTERNAL_3dd0cf54_4_k_cu_8753f8e94cuda3std6ranges3__45__cpo6cbeginE)
_ZN34_INTERNAL_3dd0cf54_4_k_cu_8753f8e94cuda3std6ranges3__45__cpo6cbeginE:
	.zero		1
.L_17:


//--------------------- .nv.constant0._Z9integrateR5water --------------------------
	.section	.nv.constant0._Z9integrateR5water,"a",@progbits
	.sectionflags	@""
	.align	4
.nv.constant0._Z9integrateR5water:
	.zero		904


//--------------------- .nv.constant0._Z26initialize_water_elevationRN4cuda3std3__45arrayINS2_IfLm512EEELm512EEE --------------------------
	.section	.nv.constant0._Z26initialize_water_elevationRN4cuda3std3__45arrayINS2_IfLm512EEELm512EEE,"a",@progbits
	.sectionflags	@""
	.align	4
.nv.constant0._Z26initialize_water_elevationRN4cuda3std3__45arrayINS2_IfLm512EEELm512EEE:
	.zero		904


//--------------------- SYMBOLS --------------------------

	.type		.nv.reservedSmem.offset0,@object
	.size		.nv.reservedSmem.offset0,0x4
